//
// Generated by NVIDIA NVVM Compiler
//
// Compiler Build ID: CL-36424714
// Cuda compilation tools, release 13.0, V13.0.88
// Based on NVVM 20.0.0
//

.version 9.0
.target sm_100
.address_size 64

	// .globl	_Z6MiddlePdS_
.func  (.param .b64 func_retval0) __internal_accurate_pow
(
	.param .b64 __internal_accurate_pow_param_0
)
;
.const .align 8 .b8 constData[56];

.visible .entry _Z6MiddlePdS_(
	.param .u64 .ptr .align 1 _Z6MiddlePdS__param_0,
	.param .u64 .ptr .align 1 _Z6MiddlePdS__param_1
)
{
	.reg .pred 	%p<221>;
	.reg .b32 	%r<223>;
	.reg .b32 	%f<7>;
	.reg .b64 	%rd<62>;
	.reg .b64 	%fd<863>;

	ld.param.u64 	%rd1, [_Z6MiddlePdS__param_0];
	mov.u32 	%r48, %tid.x;
	mov.u32 	%r49, %ctaid.x;
	mov.u32 	%r50, %ntid.x;
	mad.lo.s32 	%r1, %r49, %r50, %r48;
	ld.const.f64 	%fd209, [constData+48];
	cvt.rzi.s32.f64 	%r51, %fd209;
	setp.ge.s32 	%p1, %r1, %r51;
	@%p1 bra 	$L__BB0_148;
	cvta.to.global.u64 	%rd3, %rd1;
	ld.const.f64 	%fd210, [constData+32];
	rcp.rn.f64 	%fd211, %fd210;
	neg.f64 	%fd1, %fd211;
	ld.global.f64 	%fd212, [%rd3];
	ld.const.f64 	%fd213, [constData];
	add.f64 	%fd2, %fd212, %fd213;
	ld.const.f64 	%fd3, [constData+8];
	ld.const.f64 	%fd823, [constData+16];
	setp.lt.f64 	%p2, %fd2, %fd3;
	@%p2 bra 	$L__BB0_3;
	setp.le.f64 	%p3, %fd3, %fd2;
	add.f64 	%fd214, %fd3, %fd823;
	setp.lt.f64 	%p4, %fd2, %fd214;
	sub.f64 	%fd216, %fd214, %fd2;
	selp.f64 	%fd217, %fd216, 0d0000000000000000, %p4;
	selp.f64 	%fd823, %fd217, 0d0000000000000000, %p3;
$L__BB0_3:
	cvt.rn.f64.s32 	%fd218, %r1;
	fma.rn.f64 	%fd7, %fd1, %fd218, 0d405E000000000000;
	ld.const.f64 	%fd219, [constData+40];
	rcp.rn.f64 	%fd220, %fd219;
	neg.f64 	%fd8, %fd220;
	mov.f64 	%fd221, 0d405E000000000000;
	sub.f64 	%fd9, %fd221, %fd7;
	mul.f64 	%fd222, %fd9, %fd219;
	cvt.rmi.f64.f64 	%fd223, %fd222;
	cvt.rzi.s32.f64 	%r2, %fd223;
	cvt.rn.f64.s32 	%fd224, %r2;
	neg.f64 	%fd225, %fd224;
	mul.f64 	%fd226, %fd8, %fd225;
	sub.f64 	%fd10, %fd226, %fd9;
	add.f64 	%fd227, %fd7, %fd9;
	fma.rn.f64 	%fd228, %fd227, 0d3FA374BC6A7EF9DB, 0dC0107AE147AE147B;
	mov.f64 	%fd229, 0d4024000000000000;
	{
	.reg .b32 %temp; 
	mov.b64 	{%temp, %r3}, %fd229;
	}
	{
	.reg .b32 %temp; 
	mov.b64 	{%temp, %r4}, %fd228;
	}
	shr.u32 	%r52, %r4, 20;
	and.b32  	%r53, %r52, 2047;
	add.s32 	%r54, %r53, -1012;
	mov.b64 	%rd4, %fd228;
	shl.b64 	%rd5, %rd4, %r54;
	setp.eq.s64 	%p5, %rd5, -9223372036854775808;
	{ // callseq 0, 0
	.param .b64 param0;
	st.param.f64 	[param0], %fd228;
	.param .b64 retval0;
	call.uni (retval0), 
	__internal_accurate_pow, 
	(
	param0
	);
	ld.param.f64 	%fd230, [retval0];
	} // callseq 0
	setp.lt.s32 	%p6, %r3, 0;
	neg.f64 	%fd232, %fd230;
	selp.f64 	%fd233, %fd232, %fd230, %p5;
	selp.f64 	%fd234, %fd233, %fd230, %p6;
	cvt.rzi.f64.f64 	%fd235, %fd228;
	setp.neu.f64 	%p7, %fd228, %fd235;
	selp.f64 	%fd237, 0dFFF8000000000000, %fd234, %p7;
	selp.f64 	%fd824, %fd237, %fd234, %p6;
	add.f64 	%fd238, %fd228, 0d4024000000000000;
	{
	.reg .b32 %temp; 
	mov.b64 	{%temp, %r55}, %fd238;
	}
	and.b32  	%r56, %r55, 2146435072;
	setp.ne.s32 	%p8, %r56, 2146435072;
	@%p8 bra 	$L__BB0_8;
	setp.num.f64 	%p9, %fd228, %fd228;
	@%p9 bra 	$L__BB0_6;
	mov.f64 	%fd240, 0d4024000000000000;
	add.rn.f64 	%fd824, %fd240, %fd228;
	bra.uni 	$L__BB0_8;
$L__BB0_6:
	abs.f64 	%fd239, %fd228;
	setp.neu.f64 	%p10, %fd239, 0d7FF0000000000000;
	@%p10 bra 	$L__BB0_8;
	setp.lt.s32 	%p11, %r4, 0;
	selp.b32 	%r57, 0, 2146435072, %p11;
	mov.b32 	%r58, 0;
	mov.b64 	%fd824, {%r58, %r57};
$L__BB0_8:
	setp.lt.s32 	%p12, %r3, 0;
	setp.eq.f64 	%p13, %fd228, 0d0000000000000000;
	add.f64 	%fd241, %fd824, 0d3F40624DD2F1A9FC;
	mul.f64 	%fd242, %fd241, 0d0000000000000000;
	selp.f64 	%fd243, 0d0000000000000000, %fd242, %p13;
	setp.ge.f64 	%p14, %fd9, %fd823;
	selp.f64 	%fd244, 0dBFF0000000000000, 0d0000000000000000, %p14;
	sub.f64 	%fd245, %fd244, %fd243;
	mul.f64 	%fd16, %fd10, %fd245;
	fma.rn.f64 	%fd17, %fd10, 0d3FE0000000000000, %fd9;
	fma.rn.f64 	%fd18, %fd16, 0d3FE0000000000000, 0d0000000000000000;
	add.f64 	%fd246, %fd7, %fd17;
	fma.rn.f64 	%fd247, %fd246, 0d3FA374BC6A7EF9DB, 0dC0107AE147AE147B;
	{
	.reg .b32 %temp; 
	mov.b64 	{%temp, %r5}, %fd247;
	}
	shr.u32 	%r59, %r5, 20;
	and.b32  	%r60, %r59, 2047;
	add.s32 	%r61, %r60, -1012;
	mov.b64 	%rd7, %fd247;
	shl.b64 	%rd8, %rd7, %r61;
	setp.eq.s64 	%p15, %rd8, -9223372036854775808;
	{ // callseq 1, 0
	.param .b64 param0;
	st.param.f64 	[param0], %fd247;
	.param .b64 retval0;
	call.uni (retval0), 
	__internal_accurate_pow, 
	(
	param0
	);
	ld.param.f64 	%fd248, [retval0];
	} // callseq 1
	neg.f64 	%fd250, %fd248;
	selp.f64 	%fd251, %fd250, %fd248, %p15;
	selp.f64 	%fd252, %fd251, %fd248, %p12;
	cvt.rzi.f64.f64 	%fd253, %fd247;
	setp.neu.f64 	%p16, %fd247, %fd253;
	selp.f64 	%fd255, 0dFFF8000000000000, %fd252, %p16;
	selp.f64 	%fd826, %fd255, %fd252, %p12;
	add.f64 	%fd256, %fd247, 0d4024000000000000;
	{
	.reg .b32 %temp; 
	mov.b64 	{%temp, %r62}, %fd256;
	}
	and.b32  	%r6, %r62, 2146435072;
	setp.ne.s32 	%p17, %r6, 2146435072;
	mov.f64 	%fd825, %fd826;
	@%p17 bra 	$L__BB0_13;
	setp.num.f64 	%p18, %fd247, %fd247;
	@%p18 bra 	$L__BB0_11;
	mov.f64 	%fd258, 0d4024000000000000;
	add.rn.f64 	%fd825, %fd258, %fd247;
	bra.uni 	$L__BB0_13;
$L__BB0_11:
	abs.f64 	%fd257, %fd247;
	setp.neu.f64 	%p19, %fd257, 0d7FF0000000000000;
	mov.f64 	%fd825, %fd826;
	@%p19 bra 	$L__BB0_13;
	setp.lt.s32 	%p20, %r5, 0;
	selp.b32 	%r63, 0, 2146435072, %p20;
	mov.b32 	%r64, 0;
	mov.b64 	%fd825, {%r64, %r63};
$L__BB0_13:
	setp.ge.f64 	%p21, %fd17, %fd823;
	selp.f64 	%fd24, 0d3FF0000000000000, 0d0000000000000000, %p21;
	setp.ne.s32 	%p22, %r6, 2146435072;
	setp.eq.f64 	%p23, %fd247, 0d0000000000000000;
	add.f64 	%fd259, %fd825, 0d3F40624DD2F1A9FC;
	selp.f64 	%fd260, 0d3FF0020C49BA5E35, %fd259, %p23;
	mov.f64 	%fd261, 0d0000000000000000;
	sub.f64 	%fd262, %fd261, %fd18;
	mul.f64 	%fd263, %fd262, %fd260;
	mul.f64 	%fd264, %fd18, 0d3FA999999999999A;
	sub.f64 	%fd265, %fd264, %fd24;
	sub.f64 	%fd266, %fd265, %fd263;
	mul.f64 	%fd25, %fd10, %fd266;
	fma.rn.f64 	%fd26, %fd25, 0d3FE0000000000000, 0d0000000000000000;
	@%p22 bra 	$L__BB0_18;
	setp.num.f64 	%p24, %fd247, %fd247;
	@%p24 bra 	$L__BB0_16;
	mov.f64 	%fd268, 0d4024000000000000;
	add.rn.f64 	%fd826, %fd268, %fd247;
	bra.uni 	$L__BB0_18;
$L__BB0_16:
	abs.f64 	%fd267, %fd247;
	setp.neu.f64 	%p25, %fd267, 0d7FF0000000000000;
	@%p25 bra 	$L__BB0_18;
	setp.lt.s32 	%p26, %r5, 0;
	selp.b32 	%r65, 0, 2146435072, %p26;
	mov.b32 	%r66, 0;
	mov.b64 	%fd826, {%r66, %r65};
$L__BB0_18:
	setp.eq.f64 	%p27, %fd247, 0d0000000000000000;
	setp.lt.s32 	%p28, %r3, 0;
	add.f64 	%fd269, %fd826, 0d3F40624DD2F1A9FC;
	selp.f64 	%fd270, 0d3FF0020C49BA5E35, %fd269, %p27;
	mov.f64 	%fd271, 0d0000000000000000;
	sub.f64 	%fd272, %fd271, %fd26;
	mul.f64 	%fd273, %fd272, %fd270;
	mul.f64 	%fd274, %fd26, 0d3FA999999999999A;
	sub.f64 	%fd275, %fd274, %fd24;
	sub.f64 	%fd276, %fd275, %fd273;
	mul.f64 	%fd30, %fd10, %fd276;
	add.f64 	%fd829, %fd9, %fd10;
	add.f64 	%fd32, %fd30, 0d0000000000000000;
	add.f64 	%fd277, %fd7, %fd829;
	fma.rn.f64 	%fd278, %fd277, 0d3FA374BC6A7EF9DB, 0dC0107AE147AE147B;
	{
	.reg .b32 %temp; 
	mov.b64 	{%temp, %r7}, %fd278;
	}
	shr.u32 	%r67, %r7, 20;
	and.b32  	%r68, %r67, 2047;
	add.s32 	%r69, %r68, -1012;
	mov.b64 	%rd10, %fd278;
	shl.b64 	%rd11, %rd10, %r69;
	setp.eq.s64 	%p29, %rd11, -9223372036854775808;
	{ // callseq 2, 0
	.param .b64 param0;
	st.param.f64 	[param0], %fd278;
	.param .b64 retval0;
	call.uni (retval0), 
	__internal_accurate_pow, 
	(
	param0
	);
	ld.param.f64 	%fd279, [retval0];
	} // callseq 2
	neg.f64 	%fd281, %fd279;
	selp.f64 	%fd282, %fd281, %fd279, %p29;
	selp.f64 	%fd283, %fd282, %fd279, %p28;
	cvt.rzi.f64.f64 	%fd284, %fd278;
	setp.neu.f64 	%p30, %fd278, %fd284;
	selp.f64 	%fd286, 0dFFF8000000000000, %fd283, %p30;
	selp.f64 	%fd827, %fd286, %fd283, %p28;
	add.f64 	%fd287, %fd278, 0d4024000000000000;
	{
	.reg .b32 %temp; 
	mov.b64 	{%temp, %r70}, %fd287;
	}
	and.b32  	%r71, %r70, 2146435072;
	setp.ne.s32 	%p31, %r71, 2146435072;
	@%p31 bra 	$L__BB0_23;
	setp.num.f64 	%p32, %fd278, %fd278;
	@%p32 bra 	$L__BB0_21;
	mov.f64 	%fd289, 0d4024000000000000;
	add.rn.f64 	%fd827, %fd289, %fd278;
	bra.uni 	$L__BB0_23;
$L__BB0_21:
	abs.f64 	%fd288, %fd278;
	setp.neu.f64 	%p33, %fd288, 0d7FF0000000000000;
	@%p33 bra 	$L__BB0_23;
	setp.lt.s32 	%p34, %r7, 0;
	selp.b32 	%r72, 0, 2146435072, %p34;
	mov.b32 	%r73, 0;
	mov.b64 	%fd827, {%r73, %r72};
$L__BB0_23:
	setp.eq.f64 	%p35, %fd278, 0d0000000000000000;
	add.f64 	%fd290, %fd827, 0d3F40624DD2F1A9FC;
	selp.f64 	%fd291, 0d3FF0020C49BA5E35, %fd290, %p35;
	mov.f64 	%fd292, 0d0000000000000000;
	sub.f64 	%fd293, %fd292, %fd32;
	mul.f64 	%fd294, %fd293, %fd291;
	setp.ge.f64 	%p36, %fd829, %fd823;
	selp.f64 	%fd295, 0d3FF0000000000000, 0d0000000000000000, %p36;
	mul.f64 	%fd296, %fd32, 0d3FA999999999999A;
	sub.f64 	%fd297, %fd296, %fd295;
	sub.f64 	%fd298, %fd297, %fd294;
	mul.f64 	%fd299, %fd10, %fd298;
	div.rn.f64 	%fd300, %fd16, 0d4018000000000000;
	add.f64 	%fd301, %fd300, 0d0000000000000000;
	div.rn.f64 	%fd302, %fd25, 0d4008000000000000;
	add.f64 	%fd303, %fd301, %fd302;
	div.rn.f64 	%fd304, %fd30, 0d4008000000000000;
	add.f64 	%fd305, %fd303, %fd304;
	div.rn.f64 	%fd306, %fd299, 0d4018000000000000;
	add.f64 	%fd834, %fd305, %fd306;
	setp.lt.s32 	%p37, %r2, 1;
	@%p37 bra 	$L__BB0_46;
	mul.f64 	%fd39, %fd8, 0d3FE0000000000000;
	neg.s32 	%r220, %r2;
$L__BB0_25:
	setp.lt.s32 	%p38, %r3, 0;
	add.f64 	%fd307, %fd7, %fd829;
	fma.rn.f64 	%fd308, %fd307, 0d3FA374BC6A7EF9DB, 0dC0107AE147AE147B;
	{
	.reg .b32 %temp; 
	mov.b64 	{%temp, %r10}, %fd308;
	}
	shr.u32 	%r74, %r10, 20;
	and.b32  	%r75, %r74, 2047;
	add.s32 	%r76, %r75, -1012;
	mov.b64 	%rd13, %fd308;
	shl.b64 	%rd14, %rd13, %r76;
	setp.eq.s64 	%p39, %rd14, -9223372036854775808;
	{ // callseq 3, 0
	.param .b64 param0;
	st.param.f64 	[param0], %fd308;
	.param .b64 retval0;
	call.uni (retval0), 
	__internal_accurate_pow, 
	(
	param0
	);
	ld.param.f64 	%fd309, [retval0];
	} // callseq 3
	neg.f64 	%fd311, %fd309;
	selp.f64 	%fd312, %fd311, %fd309, %p39;
	selp.f64 	%fd313, %fd312, %fd309, %p38;
	cvt.rzi.f64.f64 	%fd314, %fd308;
	setp.neu.f64 	%p40, %fd308, %fd314;
	selp.f64 	%fd316, 0dFFF8000000000000, %fd313, %p40;
	selp.f64 	%fd830, %fd316, %fd313, %p38;
	add.f64 	%fd317, %fd308, 0d4024000000000000;
	{
	.reg .b32 %temp; 
	mov.b64 	{%temp, %r77}, %fd317;
	}
	and.b32  	%r78, %r77, 2146435072;
	setp.ne.s32 	%p41, %r78, 2146435072;
	@%p41 bra 	$L__BB0_30;
	setp.num.f64 	%p42, %fd308, %fd308;
	@%p42 bra 	$L__BB0_28;
	mov.f64 	%fd319, 0d4024000000000000;
	add.rn.f64 	%fd830, %fd319, %fd308;
	bra.uni 	$L__BB0_30;
$L__BB0_28:
	abs.f64 	%fd318, %fd308;
	setp.neu.f64 	%p43, %fd318, 0d7FF0000000000000;
	@%p43 bra 	$L__BB0_30;
	setp.lt.s32 	%p44, %r10, 0;
	selp.b32 	%r79, 0, 2146435072, %p44;
	mov.b32 	%r80, 0;
	mov.b64 	%fd830, {%r80, %r79};
$L__BB0_30:
	setp.lt.s32 	%p45, %r3, 0;
	setp.eq.f64 	%p46, %fd308, 0d0000000000000000;
	add.f64 	%fd320, %fd830, 0d3F40624DD2F1A9FC;
	selp.f64 	%fd321, 0d3FF0020C49BA5E35, %fd320, %p46;
	mov.f64 	%fd322, 0d0000000000000000;
	sub.f64 	%fd323, %fd322, %fd834;
	mul.f64 	%fd324, %fd323, %fd321;
	setp.ge.f64 	%p47, %fd829, %fd823;
	selp.f64 	%fd325, 0d3FF0000000000000, 0d0000000000000000, %p47;
	mul.f64 	%fd326, %fd834, 0d3FA999999999999A;
	sub.f64 	%fd327, %fd326, %fd325;
	sub.f64 	%fd328, %fd327, %fd324;
	mul.f64 	%fd47, %fd8, %fd328;
	add.f64 	%fd48, %fd39, %fd829;
	fma.rn.f64 	%fd49, %fd47, 0d3FE0000000000000, %fd834;
	add.f64 	%fd329, %fd7, %fd48;
	fma.rn.f64 	%fd330, %fd329, 0d3FA374BC6A7EF9DB, 0dC0107AE147AE147B;
	{
	.reg .b32 %temp; 
	mov.b64 	{%temp, %r11}, %fd330;
	}
	shr.u32 	%r81, %r11, 20;
	and.b32  	%r82, %r81, 2047;
	add.s32 	%r83, %r82, -1012;
	mov.b64 	%rd16, %fd330;
	shl.b64 	%rd17, %rd16, %r83;
	setp.eq.s64 	%p48, %rd17, -9223372036854775808;
	{ // callseq 4, 0
	.param .b64 param0;
	st.param.f64 	[param0], %fd330;
	.param .b64 retval0;
	call.uni (retval0), 
	__internal_accurate_pow, 
	(
	param0
	);
	ld.param.f64 	%fd331, [retval0];
	} // callseq 4
	neg.f64 	%fd333, %fd331;
	selp.f64 	%fd334, %fd333, %fd331, %p48;
	selp.f64 	%fd335, %fd334, %fd331, %p45;
	cvt.rzi.f64.f64 	%fd336, %fd330;
	setp.neu.f64 	%p49, %fd330, %fd336;
	selp.f64 	%fd338, 0dFFF8000000000000, %fd335, %p49;
	selp.f64 	%fd832, %fd338, %fd335, %p45;
	add.f64 	%fd339, %fd330, 0d4024000000000000;
	{
	.reg .b32 %temp; 
	mov.b64 	{%temp, %r84}, %fd339;
	}
	and.b32  	%r12, %r84, 2146435072;
	setp.ne.s32 	%p50, %r12, 2146435072;
	mov.f64 	%fd831, %fd832;
	@%p50 bra 	$L__BB0_35;
	setp.num.f64 	%p51, %fd330, %fd330;
	@%p51 bra 	$L__BB0_33;
	mov.f64 	%fd341, 0d4024000000000000;
	add.rn.f64 	%fd831, %fd341, %fd330;
	bra.uni 	$L__BB0_35;
$L__BB0_33:
	abs.f64 	%fd340, %fd330;
	setp.neu.f64 	%p52, %fd340, 0d7FF0000000000000;
	mov.f64 	%fd831, %fd832;
	@%p52 bra 	$L__BB0_35;
	setp.lt.s32 	%p53, %r11, 0;
	selp.b32 	%r85, 0, 2146435072, %p53;
	mov.b32 	%r86, 0;
	mov.b64 	%fd831, {%r86, %r85};
$L__BB0_35:
	setp.ge.f64 	%p54, %fd48, %fd823;
	selp.f64 	%fd55, 0d3FF0000000000000, 0d0000000000000000, %p54;
	setp.eq.f64 	%p56, %fd330, 0d0000000000000000;
	add.f64 	%fd342, %fd831, 0d3F40624DD2F1A9FC;
	selp.f64 	%fd343, 0d3FF0020C49BA5E35, %fd342, %p56;
	mov.f64 	%fd344, 0d0000000000000000;
	sub.f64 	%fd345, %fd344, %fd49;
	mul.f64 	%fd346, %fd345, %fd343;
	mul.f64 	%fd347, %fd49, 0d3FA999999999999A;
	sub.f64 	%fd348, %fd347, %fd55;
	sub.f64 	%fd349, %fd348, %fd346;
	mul.f64 	%fd56, %fd8, %fd349;
	fma.rn.f64 	%fd57, %fd56, 0d3FE0000000000000, %fd834;
	@%p50 bra 	$L__BB0_40;
	setp.num.f64 	%p57, %fd330, %fd330;
	@%p57 bra 	$L__BB0_38;
	mov.f64 	%fd351, 0d4024000000000000;
	add.rn.f64 	%fd832, %fd351, %fd330;
	bra.uni 	$L__BB0_40;
$L__BB0_38:
	abs.f64 	%fd350, %fd330;
	setp.neu.f64 	%p58, %fd350, 0d7FF0000000000000;
	@%p58 bra 	$L__BB0_40;
	setp.lt.s32 	%p59, %r11, 0;
	selp.b32 	%r87, 0, 2146435072, %p59;
	mov.b32 	%r88, 0;
	mov.b64 	%fd832, {%r88, %r87};
$L__BB0_40:
	add.f64 	%fd352, %fd832, 0d3F40624DD2F1A9FC;
	selp.f64 	%fd353, 0d3FF0020C49BA5E35, %fd352, %p56;
	mov.f64 	%fd354, 0d0000000000000000;
	sub.f64 	%fd355, %fd354, %fd57;
	mul.f64 	%fd356, %fd355, %fd353;
	mul.f64 	%fd357, %fd57, 0d3FA999999999999A;
	sub.f64 	%fd358, %fd357, %fd55;
	sub.f64 	%fd359, %fd358, %fd356;
	mul.f64 	%fd61, %fd8, %fd359;
	add.f64 	%fd829, %fd8, %fd829;
	add.f64 	%fd63, %fd834, %fd61;
	add.f64 	%fd360, %fd7, %fd829;
	fma.rn.f64 	%fd361, %fd360, 0d3FA374BC6A7EF9DB, 0dC0107AE147AE147B;
	{
	.reg .b32 %temp; 
	mov.b64 	{%temp, %r13}, %fd361;
	}
	shr.u32 	%r89, %r13, 20;
	and.b32  	%r90, %r89, 2047;
	add.s32 	%r91, %r90, -1012;
	mov.b64 	%rd19, %fd361;
	shl.b64 	%rd20, %rd19, %r91;
	setp.eq.s64 	%p62, %rd20, -9223372036854775808;
	{ // callseq 5, 0
	.param .b64 param0;
	st.param.f64 	[param0], %fd361;
	.param .b64 retval0;
	call.uni (retval0), 
	__internal_accurate_pow, 
	(
	param0
	);
	ld.param.f64 	%fd362, [retval0];
	} // callseq 5
	neg.f64 	%fd364, %fd362;
	selp.f64 	%fd365, %fd364, %fd362, %p62;
	selp.f64 	%fd366, %fd365, %fd362, %p45;
	cvt.rzi.f64.f64 	%fd367, %fd361;
	setp.neu.f64 	%p63, %fd361, %fd367;
	selp.f64 	%fd369, 0dFFF8000000000000, %fd366, %p63;
	selp.f64 	%fd833, %fd369, %fd366, %p45;
	add.f64 	%fd370, %fd361, 0d4024000000000000;
	{
	.reg .b32 %temp; 
	mov.b64 	{%temp, %r92}, %fd370;
	}
	and.b32  	%r93, %r92, 2146435072;
	setp.ne.s32 	%p64, %r93, 2146435072;
	@%p64 bra 	$L__BB0_45;
	setp.num.f64 	%p65, %fd361, %fd361;
	@%p65 bra 	$L__BB0_43;
	mov.f64 	%fd372, 0d4024000000000000;
	add.rn.f64 	%fd833, %fd372, %fd361;
	bra.uni 	$L__BB0_45;
$L__BB0_43:
	abs.f64 	%fd371, %fd361;
	setp.neu.f64 	%p66, %fd371, 0d7FF0000000000000;
	@%p66 bra 	$L__BB0_45;
	setp.lt.s32 	%p67, %r13, 0;
	selp.b32 	%r94, 0, 2146435072, %p67;
	mov.b32 	%r95, 0;
	mov.b64 	%fd833, {%r95, %r94};
$L__BB0_45:
	setp.eq.f64 	%p68, %fd361, 0d0000000000000000;
	add.f64 	%fd373, %fd833, 0d3F40624DD2F1A9FC;
	selp.f64 	%fd374, 0d3FF0020C49BA5E35, %fd373, %p68;
	mov.f64 	%fd375, 0d0000000000000000;
	sub.f64 	%fd376, %fd375, %fd63;
	mul.f64 	%fd377, %fd376, %fd374;
	setp.ge.f64 	%p69, %fd829, %fd823;
	selp.f64 	%fd378, 0d3FF0000000000000, 0d0000000000000000, %p69;
	mul.f64 	%fd379, %fd63, 0d3FA999999999999A;
	sub.f64 	%fd380, %fd379, %fd378;
	sub.f64 	%fd381, %fd380, %fd377;
	mul.f64 	%fd382, %fd8, %fd381;
	div.rn.f64 	%fd383, %fd47, 0d4018000000000000;
	add.f64 	%fd384, %fd834, %fd383;
	div.rn.f64 	%fd385, %fd56, 0d4008000000000000;
	add.f64 	%fd386, %fd384, %fd385;
	div.rn.f64 	%fd387, %fd61, 0d4008000000000000;
	add.f64 	%fd388, %fd386, %fd387;
	div.rn.f64 	%fd389, %fd382, 0d4018000000000000;
	add.f64 	%fd834, %fd388, %fd389;
	add.s32 	%r220, %r220, 1;
	setp.ne.s32 	%p70, %r220, 0;
	@%p70 bra 	$L__BB0_25;
$L__BB0_46:
	mov.f64 	%fd391, 0d402E000000000000;
	sub.f64 	%fd392, %fd391, %fd2;
	add.f64 	%fd393, %fd2, 0dC05E000000000000;
	mul.f64 	%fd394, %fd392, %fd393;
	max.f64 	%fd71, %fd394, 0d0000000000000000;
	div.rn.f64 	%fd72, %fd71, 0d40A7ED0000000000;
	setp.le.f64 	%p71, %fd7, 0d0000000000000000;
	setp.ge.f64 	%p72, %fd7, 0d405E000000000000;
	or.pred  	%p73, %p71, %p72;
	mov.f64 	%fd836, 0d0000000000000000;
	@%p73 bra 	$L__BB0_51;
	sub.f64 	%fd395, %fd2, %fd7;
	mul.f64 	%fd396, %fd395, %fd395;
	mul.f64 	%fd73, %fd396, 0dBFAC71C71C71C71C;
	fma.rn.f64 	%fd397, %fd73, 0d3FF71547652B82FE, 0d4338000000000000;
	{
	.reg .b32 %temp; 
	mov.b64 	{%r15, %temp}, %fd397;
	}
	mov.f64 	%fd398, 0dC338000000000000;
	add.rn.f64 	%fd399, %fd397, %fd398;
	fma.rn.f64 	%fd400, %fd399, 0dBFE62E42FEFA39EF, %fd73;
	fma.rn.f64 	%fd401, %fd399, 0dBC7ABC9E3B39803F, %fd400;
	fma.rn.f64 	%fd402, %fd401, 0d3E5ADE1569CE2BDF, 0d3E928AF3FCA213EA;
	fma.rn.f64 	%fd403, %fd402, %fd401, 0d3EC71DEE62401315;
	fma.rn.f64 	%fd404, %fd403, %fd401, 0d3EFA01997C89EB71;
	fma.rn.f64 	%fd405, %fd404, %fd401, 0d3F2A01A014761F65;
	fma.rn.f64 	%fd406, %fd405, %fd401, 0d3F56C16C1852B7AF;
	fma.rn.f64 	%fd407, %fd406, %fd401, 0d3F81111111122322;
	fma.rn.f64 	%fd408, %fd407, %fd401, 0d3FA55555555502A1;
	fma.rn.f64 	%fd409, %fd408, %fd401, 0d3FC5555555555511;
	fma.rn.f64 	%fd410, %fd409, %fd401, 0d3FE000000000000B;
	fma.rn.f64 	%fd411, %fd410, %fd401, 0d3FF0000000000000;
	fma.rn.f64 	%fd412, %fd411, %fd401, 0d3FF0000000000000;
	{
	.reg .b32 %temp; 
	mov.b64 	{%r16, %temp}, %fd412;
	}
	{
	.reg .b32 %temp; 
	mov.b64 	{%temp, %r17}, %fd412;
	}
	shl.b32 	%r96, %r15, 20;
	add.s32 	%r97, %r96, %r17;
	mov.b64 	%fd835, {%r16, %r97};
	{
	.reg .b32 %temp; 
	mov.b64 	{%temp, %r98}, %fd73;
	}
	mov.b32 	%f4, %r98;
	abs.f32 	%f1, %f4;
	setp.lt.f32 	%p74, %f1, 0f4086232B;
	@%p74 bra 	$L__BB0_50;
	setp.lt.f64 	%p75, %fd73, 0d0000000000000000;
	add.f64 	%fd413, %fd73, 0d7FF0000000000000;
	selp.f64 	%fd835, 0d0000000000000000, %fd413, %p75;
	setp.geu.f32 	%p76, %f1, 0f40874800;
	@%p76 bra 	$L__BB0_50;
	shr.u32 	%r99, %r15, 31;
	add.s32 	%r100, %r15, %r99;
	shr.s32 	%r101, %r100, 1;
	shl.b32 	%r102, %r101, 20;
	add.s32 	%r103, %r17, %r102;
	mov.b64 	%fd414, {%r16, %r103};
	sub.s32 	%r104, %r15, %r101;
	shl.b32 	%r105, %r104, 20;
	add.s32 	%r106, %r105, 1072693248;
	mov.b32 	%r107, 0;
	mov.b64 	%fd415, {%r107, %r106};
	mul.f64 	%fd835, %fd415, %fd414;
$L__BB0_50:
	mul.f64 	%fd836, %fd835, 0d3FC1058377E2CEE1;
$L__BB0_51:
	setp.lt.s32 	%p77, %r3, 0;
	mul.f64 	%fd416, %fd72, %fd836;
	mul.f64 	%fd80, %fd834, %fd416;
	fma.rn.f64 	%fd81, %fd1, 0d3FE0000000000000, %fd7;
	mov.f64 	%fd417, 0d405E000000000000;
	sub.f64 	%fd82, %fd417, %fd81;
	mul.f64 	%fd419, %fd82, %fd219;
	cvt.rmi.f64.f64 	%fd420, %fd419;
	cvt.rzi.s32.f64 	%r18, %fd420;
	cvt.rn.f64.s32 	%fd421, %r18;
	neg.f64 	%fd422, %fd421;
	mul.f64 	%fd423, %fd8, %fd422;
	sub.f64 	%fd83, %fd423, %fd82;
	add.f64 	%fd424, %fd81, %fd82;
	fma.rn.f64 	%fd425, %fd424, 0d3FA374BC6A7EF9DB, 0dC0107AE147AE147B;
	{
	.reg .b32 %temp; 
	mov.b64 	{%temp, %r19}, %fd425;
	}
	shr.u32 	%r108, %r19, 20;
	and.b32  	%r109, %r108, 2047;
	add.s32 	%r110, %r109, -1012;
	mov.b64 	%rd22, %fd425;
	shl.b64 	%rd23, %rd22, %r110;
	setp.eq.s64 	%p78, %rd23, -9223372036854775808;
	{ // callseq 6, 0
	.param .b64 param0;
	st.param.f64 	[param0], %fd425;
	.param .b64 retval0;
	call.uni (retval0), 
	__internal_accurate_pow, 
	(
	param0
	);
	ld.param.f64 	%fd426, [retval0];
	} // callseq 6
	neg.f64 	%fd428, %fd426;
	selp.f64 	%fd429, %fd428, %fd426, %p78;
	selp.f64 	%fd430, %fd429, %fd426, %p77;
	cvt.rzi.f64.f64 	%fd431, %fd425;
	setp.neu.f64 	%p79, %fd425, %fd431;
	selp.f64 	%fd433, 0dFFF8000000000000, %fd430, %p79;
	selp.f64 	%fd837, %fd433, %fd430, %p77;
	add.f64 	%fd434, %fd425, 0d4024000000000000;
	{
	.reg .b32 %temp; 
	mov.b64 	{%temp, %r111}, %fd434;
	}
	and.b32  	%r112, %r111, 2146435072;
	setp.ne.s32 	%p80, %r112, 2146435072;
	@%p80 bra 	$L__BB0_56;
	setp.num.f64 	%p81, %fd425, %fd425;
	@%p81 bra 	$L__BB0_54;
	mov.f64 	%fd436, 0d4024000000000000;
	add.rn.f64 	%fd837, %fd436, %fd425;
	bra.uni 	$L__BB0_56;
$L__BB0_54:
	abs.f64 	%fd435, %fd425;
	setp.neu.f64 	%p82, %fd435, 0d7FF0000000000000;
	@%p82 bra 	$L__BB0_56;
	setp.lt.s32 	%p83, %r19, 0;
	selp.b32 	%r113, 0, 2146435072, %p83;
	mov.b32 	%r114, 0;
	mov.b64 	%fd837, {%r114, %r113};
$L__BB0_56:
	setp.lt.s32 	%p84, %r3, 0;
	setp.eq.f64 	%p85, %fd425, 0d0000000000000000;
	add.f64 	%fd437, %fd837, 0d3F40624DD2F1A9FC;
	mul.f64 	%fd438, %fd437, 0d0000000000000000;
	selp.f64 	%fd439, 0d0000000000000000, %fd438, %p85;
	setp.ge.f64 	%p86, %fd82, %fd823;
	selp.f64 	%fd440, 0dBFF0000000000000, 0d0000000000000000, %p86;
	sub.f64 	%fd441, %fd440, %fd439;
	mul.f64 	%fd89, %fd83, %fd441;
	fma.rn.f64 	%fd90, %fd83, 0d3FE0000000000000, %fd82;
	add.f64 	%fd442, %fd81, %fd90;
	fma.rn.f64 	%fd443, %fd442, 0d3FA374BC6A7EF9DB, 0dC0107AE147AE147B;
	{
	.reg .b32 %temp; 
	mov.b64 	{%temp, %r20}, %fd443;
	}
	shr.u32 	%r115, %r20, 20;
	and.b32  	%r116, %r115, 2047;
	add.s32 	%r117, %r116, -1012;
	mov.b64 	%rd25, %fd443;
	shl.b64 	%rd26, %rd25, %r117;
	setp.eq.s64 	%p87, %rd26, -9223372036854775808;
	{ // callseq 7, 0
	.param .b64 param0;
	st.param.f64 	[param0], %fd443;
	.param .b64 retval0;
	call.uni (retval0), 
	__internal_accurate_pow, 
	(
	param0
	);
	ld.param.f64 	%fd444, [retval0];
	} // callseq 7
	neg.f64 	%fd446, %fd444;
	selp.f64 	%fd447, %fd446, %fd444, %p87;
	selp.f64 	%fd448, %fd447, %fd444, %p84;
	cvt.rzi.f64.f64 	%fd449, %fd443;
	setp.neu.f64 	%p88, %fd443, %fd449;
	selp.f64 	%fd451, 0dFFF8000000000000, %fd448, %p88;
	selp.f64 	%fd839, %fd451, %fd448, %p84;
	add.f64 	%fd452, %fd443, 0d4024000000000000;
	{
	.reg .b32 %temp; 
	mov.b64 	{%temp, %r118}, %fd452;
	}
	and.b32  	%r21, %r118, 2146435072;
	setp.ne.s32 	%p89, %r21, 2146435072;
	mov.f64 	%fd838, %fd839;
	@%p89 bra 	$L__BB0_61;
	setp.num.f64 	%p90, %fd443, %fd443;
	@%p90 bra 	$L__BB0_59;
	mov.f64 	%fd454, 0d4024000000000000;
	add.rn.f64 	%fd838, %fd454, %fd443;
	bra.uni 	$L__BB0_61;
$L__BB0_59:
	abs.f64 	%fd453, %fd443;
	setp.neu.f64 	%p91, %fd453, 0d7FF0000000000000;
	mov.f64 	%fd838, %fd839;
	@%p91 bra 	$L__BB0_61;
	setp.lt.s32 	%p92, %r20, 0;
	selp.b32 	%r119, 0, 2146435072, %p92;
	mov.b32 	%r120, 0;
	mov.b64 	%fd838, {%r120, %r119};
$L__BB0_61:
	setp.ge.f64 	%p93, %fd90, %fd823;
	selp.f64 	%fd96, 0d3FF0000000000000, 0d0000000000000000, %p93;
	setp.eq.f64 	%p95, %fd443, 0d0000000000000000;
	add.f64 	%fd455, %fd838, 0d3F40624DD2F1A9FC;
	selp.f64 	%fd456, 0d3FF0020C49BA5E35, %fd455, %p95;
	fma.rn.f64 	%fd457, %fd89, 0d3FE0000000000000, 0d0000000000000000;
	mov.f64 	%fd458, 0d0000000000000000;
	sub.f64 	%fd459, %fd458, %fd457;
	mul.f64 	%fd460, %fd459, %fd456;
	mul.f64 	%fd461, %fd457, 0d3FA999999999999A;
	sub.f64 	%fd462, %fd461, %fd96;
	sub.f64 	%fd463, %fd462, %fd460;
	mul.f64 	%fd97, %fd83, %fd463;
	@%p89 bra 	$L__BB0_66;
	setp.num.f64 	%p96, %fd443, %fd443;
	@%p96 bra 	$L__BB0_64;
	mov.f64 	%fd465, 0d4024000000000000;
	add.rn.f64 	%fd839, %fd465, %fd443;
	bra.uni 	$L__BB0_66;
$L__BB0_64:
	abs.f64 	%fd464, %fd443;
	setp.neu.f64 	%p97, %fd464, 0d7FF0000000000000;
	@%p97 bra 	$L__BB0_66;
	setp.lt.s32 	%p98, %r20, 0;
	selp.b32 	%r121, 0, 2146435072, %p98;
	mov.b32 	%r122, 0;
	mov.b64 	%fd839, {%r122, %r121};
$L__BB0_66:
	add.f64 	%fd466, %fd839, 0d3F40624DD2F1A9FC;
	selp.f64 	%fd467, 0d3FF0020C49BA5E35, %fd466, %p95;
	fma.rn.f64 	%fd468, %fd97, 0d3FE0000000000000, 0d0000000000000000;
	mov.f64 	%fd469, 0d0000000000000000;
	sub.f64 	%fd470, %fd469, %fd468;
	mul.f64 	%fd471, %fd470, %fd467;
	mul.f64 	%fd472, %fd468, 0d3FA999999999999A;
	sub.f64 	%fd473, %fd472, %fd96;
	sub.f64 	%fd474, %fd473, %fd471;
	mul.f64 	%fd101, %fd83, %fd474;
	add.f64 	%fd842, %fd82, %fd83;
	add.f64 	%fd475, %fd81, %fd842;
	fma.rn.f64 	%fd476, %fd475, 0d3FA374BC6A7EF9DB, 0dC0107AE147AE147B;
	{
	.reg .b32 %temp; 
	mov.b64 	{%temp, %r22}, %fd476;
	}
	shr.u32 	%r123, %r22, 20;
	and.b32  	%r124, %r123, 2047;
	add.s32 	%r125, %r124, -1012;
	mov.b64 	%rd28, %fd476;
	shl.b64 	%rd29, %rd28, %r125;
	setp.eq.s64 	%p101, %rd29, -9223372036854775808;
	{ // callseq 8, 0
	.param .b64 param0;
	st.param.f64 	[param0], %fd476;
	.param .b64 retval0;
	call.uni (retval0), 
	__internal_accurate_pow, 
	(
	param0
	);
	ld.param.f64 	%fd477, [retval0];
	} // callseq 8
	neg.f64 	%fd479, %fd477;
	selp.f64 	%fd480, %fd479, %fd477, %p101;
	selp.f64 	%fd481, %fd480, %fd477, %p84;
	cvt.rzi.f64.f64 	%fd482, %fd476;
	setp.neu.f64 	%p102, %fd476, %fd482;
	selp.f64 	%fd484, 0dFFF8000000000000, %fd481, %p102;
	selp.f64 	%fd840, %fd484, %fd481, %p84;
	add.f64 	%fd485, %fd476, 0d4024000000000000;
	{
	.reg .b32 %temp; 
	mov.b64 	{%temp, %r126}, %fd485;
	}
	and.b32  	%r127, %r126, 2146435072;
	setp.ne.s32 	%p103, %r127, 2146435072;
	@%p103 bra 	$L__BB0_71;
	setp.num.f64 	%p104, %fd476, %fd476;
	@%p104 bra 	$L__BB0_69;
	mov.f64 	%fd487, 0d4024000000000000;
	add.rn.f64 	%fd840, %fd487, %fd476;
	bra.uni 	$L__BB0_71;
$L__BB0_69:
	abs.f64 	%fd486, %fd476;
	setp.neu.f64 	%p105, %fd486, 0d7FF0000000000000;
	@%p105 bra 	$L__BB0_71;
	setp.lt.s32 	%p106, %r22, 0;
	selp.b32 	%r128, 0, 2146435072, %p106;
	mov.b32 	%r129, 0;
	mov.b64 	%fd840, {%r129, %r128};
$L__BB0_71:
	setp.eq.f64 	%p107, %fd476, 0d0000000000000000;
	add.f64 	%fd488, %fd840, 0d3F40624DD2F1A9FC;
	selp.f64 	%fd489, 0d3FF0020C49BA5E35, %fd488, %p107;
	add.f64 	%fd490, %fd101, 0d0000000000000000;
	mov.f64 	%fd491, 0d0000000000000000;
	sub.f64 	%fd492, %fd491, %fd490;
	mul.f64 	%fd493, %fd492, %fd489;
	setp.ge.f64 	%p108, %fd842, %fd823;
	selp.f64 	%fd494, 0d3FF0000000000000, 0d0000000000000000, %p108;
	mul.f64 	%fd495, %fd490, 0d3FA999999999999A;
	sub.f64 	%fd496, %fd495, %fd494;
	sub.f64 	%fd497, %fd496, %fd493;
	mul.f64 	%fd498, %fd83, %fd497;
	div.rn.f64 	%fd499, %fd89, 0d4018000000000000;
	add.f64 	%fd500, %fd499, 0d0000000000000000;
	div.rn.f64 	%fd501, %fd97, 0d4008000000000000;
	add.f64 	%fd502, %fd500, %fd501;
	div.rn.f64 	%fd503, %fd101, 0d4008000000000000;
	add.f64 	%fd504, %fd502, %fd503;
	div.rn.f64 	%fd505, %fd498, 0d4018000000000000;
	add.f64 	%fd847, %fd504, %fd505;
	setp.lt.s32 	%p109, %r18, 1;
	@%p109 bra 	$L__BB0_94;
	neg.s32 	%r221, %r18;
$L__BB0_73:
	setp.lt.s32 	%p110, %r3, 0;
	add.f64 	%fd506, %fd81, %fd842;
	fma.rn.f64 	%fd507, %fd506, 0d3FA374BC6A7EF9DB, 0dC0107AE147AE147B;
	{
	.reg .b32 %temp; 
	mov.b64 	{%temp, %r25}, %fd507;
	}
	shr.u32 	%r130, %r25, 20;
	and.b32  	%r131, %r130, 2047;
	add.s32 	%r132, %r131, -1012;
	mov.b64 	%rd31, %fd507;
	shl.b64 	%rd32, %rd31, %r132;
	setp.eq.s64 	%p111, %rd32, -9223372036854775808;
	{ // callseq 9, 0
	.param .b64 param0;
	st.param.f64 	[param0], %fd507;
	.param .b64 retval0;
	call.uni (retval0), 
	__internal_accurate_pow, 
	(
	param0
	);
	ld.param.f64 	%fd508, [retval0];
	} // callseq 9
	neg.f64 	%fd510, %fd508;
	selp.f64 	%fd511, %fd510, %fd508, %p111;
	selp.f64 	%fd512, %fd511, %fd508, %p110;
	cvt.rzi.f64.f64 	%fd513, %fd507;
	setp.neu.f64 	%p112, %fd507, %fd513;
	selp.f64 	%fd515, 0dFFF8000000000000, %fd512, %p112;
	selp.f64 	%fd843, %fd515, %fd512, %p110;
	add.f64 	%fd516, %fd507, 0d4024000000000000;
	{
	.reg .b32 %temp; 
	mov.b64 	{%temp, %r133}, %fd516;
	}
	and.b32  	%r134, %r133, 2146435072;
	setp.ne.s32 	%p113, %r134, 2146435072;
	@%p113 bra 	$L__BB0_78;
	setp.num.f64 	%p114, %fd507, %fd507;
	@%p114 bra 	$L__BB0_76;
	mov.f64 	%fd518, 0d4024000000000000;
	add.rn.f64 	%fd843, %fd518, %fd507;
	bra.uni 	$L__BB0_78;
$L__BB0_76:
	abs.f64 	%fd517, %fd507;
	setp.neu.f64 	%p115, %fd517, 0d7FF0000000000000;
	@%p115 bra 	$L__BB0_78;
	setp.lt.s32 	%p116, %r25, 0;
	selp.b32 	%r135, 0, 2146435072, %p116;
	mov.b32 	%r136, 0;
	mov.b64 	%fd843, {%r136, %r135};
$L__BB0_78:
	setp.lt.s32 	%p117, %r3, 0;
	setp.eq.f64 	%p118, %fd507, 0d0000000000000000;
	add.f64 	%fd519, %fd843, 0d3F40624DD2F1A9FC;
	selp.f64 	%fd520, 0d3FF0020C49BA5E35, %fd519, %p118;
	mov.f64 	%fd521, 0d0000000000000000;
	sub.f64 	%fd522, %fd521, %fd847;
	mul.f64 	%fd523, %fd522, %fd520;
	setp.ge.f64 	%p119, %fd842, %fd823;
	selp.f64 	%fd524, 0d3FF0000000000000, 0d0000000000000000, %p119;
	mul.f64 	%fd525, %fd847, 0d3FA999999999999A;
	sub.f64 	%fd526, %fd525, %fd524;
	sub.f64 	%fd527, %fd526, %fd523;
	mul.f64 	%fd116, %fd8, %fd527;
	fma.rn.f64 	%fd117, %fd8, 0d3FE0000000000000, %fd842;
	add.f64 	%fd528, %fd81, %fd117;
	fma.rn.f64 	%fd529, %fd528, 0d3FA374BC6A7EF9DB, 0dC0107AE147AE147B;
	{
	.reg .b32 %temp; 
	mov.b64 	{%temp, %r26}, %fd529;
	}
	shr.u32 	%r137, %r26, 20;
	and.b32  	%r138, %r137, 2047;
	add.s32 	%r139, %r138, -1012;
	mov.b64 	%rd34, %fd529;
	shl.b64 	%rd35, %rd34, %r139;
	setp.eq.s64 	%p120, %rd35, -9223372036854775808;
	{ // callseq 10, 0
	.param .b64 param0;
	st.param.f64 	[param0], %fd529;
	.param .b64 retval0;
	call.uni (retval0), 
	__internal_accurate_pow, 
	(
	param0
	);
	ld.param.f64 	%fd530, [retval0];
	} // callseq 10
	neg.f64 	%fd532, %fd530;
	selp.f64 	%fd533, %fd532, %fd530, %p120;
	selp.f64 	%fd534, %fd533, %fd530, %p117;
	cvt.rzi.f64.f64 	%fd535, %fd529;
	setp.neu.f64 	%p121, %fd529, %fd535;
	selp.f64 	%fd537, 0dFFF8000000000000, %fd534, %p121;
	selp.f64 	%fd845, %fd537, %fd534, %p117;
	add.f64 	%fd538, %fd529, 0d4024000000000000;
	{
	.reg .b32 %temp; 
	mov.b64 	{%temp, %r140}, %fd538;
	}
	and.b32  	%r27, %r140, 2146435072;
	setp.ne.s32 	%p122, %r27, 2146435072;
	mov.f64 	%fd844, %fd845;
	@%p122 bra 	$L__BB0_83;
	setp.num.f64 	%p123, %fd529, %fd529;
	@%p123 bra 	$L__BB0_81;
	mov.f64 	%fd540, 0d4024000000000000;
	add.rn.f64 	%fd844, %fd540, %fd529;
	bra.uni 	$L__BB0_83;
$L__BB0_81:
	abs.f64 	%fd539, %fd529;
	setp.neu.f64 	%p124, %fd539, 0d7FF0000000000000;
	mov.f64 	%fd844, %fd845;
	@%p124 bra 	$L__BB0_83;
	setp.lt.s32 	%p125, %r26, 0;
	selp.b32 	%r141, 0, 2146435072, %p125;
	mov.b32 	%r142, 0;
	mov.b64 	%fd844, {%r142, %r141};
$L__BB0_83:
	setp.ge.f64 	%p126, %fd117, %fd823;
	selp.f64 	%fd123, 0d3FF0000000000000, 0d0000000000000000, %p126;
	setp.eq.f64 	%p128, %fd529, 0d0000000000000000;
	add.f64 	%fd541, %fd844, 0d3F40624DD2F1A9FC;
	selp.f64 	%fd542, 0d3FF0020C49BA5E35, %fd541, %p128;
	fma.rn.f64 	%fd543, %fd116, 0d3FE0000000000000, %fd847;
	mov.f64 	%fd544, 0d0000000000000000;
	sub.f64 	%fd545, %fd544, %fd543;
	mul.f64 	%fd546, %fd545, %fd542;
	mul.f64 	%fd547, %fd543, 0d3FA999999999999A;
	sub.f64 	%fd548, %fd547, %fd123;
	sub.f64 	%fd549, %fd548, %fd546;
	mul.f64 	%fd124, %fd8, %fd549;
	@%p122 bra 	$L__BB0_88;
	setp.num.f64 	%p129, %fd529, %fd529;
	@%p129 bra 	$L__BB0_86;
	mov.f64 	%fd551, 0d4024000000000000;
	add.rn.f64 	%fd845, %fd551, %fd529;
	bra.uni 	$L__BB0_88;
$L__BB0_86:
	abs.f64 	%fd550, %fd529;
	setp.neu.f64 	%p130, %fd550, 0d7FF0000000000000;
	@%p130 bra 	$L__BB0_88;
	setp.lt.s32 	%p131, %r26, 0;
	selp.b32 	%r143, 0, 2146435072, %p131;
	mov.b32 	%r144, 0;
	mov.b64 	%fd845, {%r144, %r143};
$L__BB0_88:
	add.f64 	%fd552, %fd845, 0d3F40624DD2F1A9FC;
	selp.f64 	%fd553, 0d3FF0020C49BA5E35, %fd552, %p128;
	fma.rn.f64 	%fd554, %fd124, 0d3FE0000000000000, %fd847;
	mov.f64 	%fd555, 0d0000000000000000;
	sub.f64 	%fd556, %fd555, %fd554;
	mul.f64 	%fd557, %fd556, %fd553;
	mul.f64 	%fd558, %fd554, 0d3FA999999999999A;
	sub.f64 	%fd559, %fd558, %fd123;
	sub.f64 	%fd560, %fd559, %fd557;
	mul.f64 	%fd128, %fd8, %fd560;
	add.f64 	%fd842, %fd8, %fd842;
	add.f64 	%fd561, %fd81, %fd842;
	fma.rn.f64 	%fd562, %fd561, 0d3FA374BC6A7EF9DB, 0dC0107AE147AE147B;
	{
	.reg .b32 %temp; 
	mov.b64 	{%temp, %r28}, %fd562;
	}
	shr.u32 	%r145, %r28, 20;
	and.b32  	%r146, %r145, 2047;
	add.s32 	%r147, %r146, -1012;
	mov.b64 	%rd37, %fd562;
	shl.b64 	%rd38, %rd37, %r147;
	setp.eq.s64 	%p134, %rd38, -9223372036854775808;
	{ // callseq 11, 0
	.param .b64 param0;
	st.param.f64 	[param0], %fd562;
	.param .b64 retval0;
	call.uni (retval0), 
	__internal_accurate_pow, 
	(
	param0
	);
	ld.param.f64 	%fd563, [retval0];
	} // callseq 11
	neg.f64 	%fd565, %fd563;
	selp.f64 	%fd566, %fd565, %fd563, %p134;
	selp.f64 	%fd567, %fd566, %fd563, %p117;
	cvt.rzi.f64.f64 	%fd568, %fd562;
	setp.neu.f64 	%p135, %fd562, %fd568;
	selp.f64 	%fd570, 0dFFF8000000000000, %fd567, %p135;
	selp.f64 	%fd846, %fd570, %fd567, %p117;
	add.f64 	%fd571, %fd562, 0d4024000000000000;
	{
	.reg .b32 %temp; 
	mov.b64 	{%temp, %r148}, %fd571;
	}
	and.b32  	%r149, %r148, 2146435072;
	setp.ne.s32 	%p136, %r149, 2146435072;
	@%p136 bra 	$L__BB0_93;
	setp.num.f64 	%p137, %fd562, %fd562;
	@%p137 bra 	$L__BB0_91;
	mov.f64 	%fd573, 0d4024000000000000;
	add.rn.f64 	%fd846, %fd573, %fd562;
	bra.uni 	$L__BB0_93;
$L__BB0_91:
	abs.f64 	%fd572, %fd562;
	setp.neu.f64 	%p138, %fd572, 0d7FF0000000000000;
	@%p138 bra 	$L__BB0_93;
	setp.lt.s32 	%p139, %r28, 0;
	selp.b32 	%r150, 0, 2146435072, %p139;
	mov.b32 	%r151, 0;
	mov.b64 	%fd846, {%r151, %r150};
$L__BB0_93:
	setp.eq.f64 	%p140, %fd562, 0d0000000000000000;
	add.f64 	%fd574, %fd846, 0d3F40624DD2F1A9FC;
	selp.f64 	%fd575, 0d3FF0020C49BA5E35, %fd574, %p140;
	add.f64 	%fd576, %fd847, %fd128;
	mov.f64 	%fd577, 0d0000000000000000;
	sub.f64 	%fd578, %fd577, %fd576;
	mul.f64 	%fd579, %fd578, %fd575;
	setp.ge.f64 	%p141, %fd842, %fd823;
	selp.f64 	%fd580, 0d3FF0000000000000, 0d0000000000000000, %p141;
	mul.f64 	%fd581, %fd576, 0d3FA999999999999A;
	sub.f64 	%fd582, %fd581, %fd580;
	sub.f64 	%fd583, %fd582, %fd579;
	mul.f64 	%fd584, %fd8, %fd583;
	div.rn.f64 	%fd585, %fd116, 0d4018000000000000;
	add.f64 	%fd586, %fd847, %fd585;
	div.rn.f64 	%fd587, %fd124, 0d4008000000000000;
	add.f64 	%fd588, %fd586, %fd587;
	div.rn.f64 	%fd589, %fd128, 0d4008000000000000;
	add.f64 	%fd590, %fd588, %fd589;
	div.rn.f64 	%fd591, %fd584, 0d4018000000000000;
	add.f64 	%fd847, %fd590, %fd591;
	add.s32 	%r221, %r221, 1;
	setp.ne.s32 	%p142, %r221, 0;
	@%p142 bra 	$L__BB0_73;
$L__BB0_94:
	setp.le.f64 	%p143, %fd81, 0d0000000000000000;
	setp.ge.f64 	%p144, %fd81, 0d405E000000000000;
	or.pred  	%p145, %p143, %p144;
	mov.f64 	%fd849, 0d0000000000000000;
	@%p145 bra 	$L__BB0_99;
	sub.f64 	%fd593, %fd2, %fd81;
	mul.f64 	%fd594, %fd593, %fd593;
	mul.f64 	%fd137, %fd594, 0dBFAC71C71C71C71C;
	fma.rn.f64 	%fd595, %fd137, 0d3FF71547652B82FE, 0d4338000000000000;
	{
	.reg .b32 %temp; 
	mov.b64 	{%r30, %temp}, %fd595;
	}
	mov.f64 	%fd596, 0dC338000000000000;
	add.rn.f64 	%fd597, %fd595, %fd596;
	fma.rn.f64 	%fd598, %fd597, 0dBFE62E42FEFA39EF, %fd137;
	fma.rn.f64 	%fd599, %fd597, 0dBC7ABC9E3B39803F, %fd598;
	fma.rn.f64 	%fd600, %fd599, 0d3E5ADE1569CE2BDF, 0d3E928AF3FCA213EA;
	fma.rn.f64 	%fd601, %fd600, %fd599, 0d3EC71DEE62401315;
	fma.rn.f64 	%fd602, %fd601, %fd599, 0d3EFA01997C89EB71;
	fma.rn.f64 	%fd603, %fd602, %fd599, 0d3F2A01A014761F65;
	fma.rn.f64 	%fd604, %fd603, %fd599, 0d3F56C16C1852B7AF;
	fma.rn.f64 	%fd605, %fd604, %fd599, 0d3F81111111122322;
	fma.rn.f64 	%fd606, %fd605, %fd599, 0d3FA55555555502A1;
	fma.rn.f64 	%fd607, %fd606, %fd599, 0d3FC5555555555511;
	fma.rn.f64 	%fd608, %fd607, %fd599, 0d3FE000000000000B;
	fma.rn.f64 	%fd609, %fd608, %fd599, 0d3FF0000000000000;
	fma.rn.f64 	%fd610, %fd609, %fd599, 0d3FF0000000000000;
	{
	.reg .b32 %temp; 
	mov.b64 	{%r31, %temp}, %fd610;
	}
	{
	.reg .b32 %temp; 
	mov.b64 	{%temp, %r32}, %fd610;
	}
	shl.b32 	%r152, %r30, 20;
	add.s32 	%r153, %r152, %r32;
	mov.b64 	%fd848, {%r31, %r153};
	{
	.reg .b32 %temp; 
	mov.b64 	{%temp, %r154}, %fd137;
	}
	mov.b32 	%f5, %r154;
	abs.f32 	%f2, %f5;
	setp.lt.f32 	%p146, %f2, 0f4086232B;
	@%p146 bra 	$L__BB0_98;
	setp.lt.f64 	%p147, %fd137, 0d0000000000000000;
	add.f64 	%fd611, %fd137, 0d7FF0000000000000;
	selp.f64 	%fd848, 0d0000000000000000, %fd611, %p147;
	setp.geu.f32 	%p148, %f2, 0f40874800;
	@%p148 bra 	$L__BB0_98;
	shr.u32 	%r155, %r30, 31;
	add.s32 	%r156, %r30, %r155;
	shr.s32 	%r157, %r156, 1;
	shl.b32 	%r158, %r157, 20;
	add.s32 	%r159, %r32, %r158;
	mov.b64 	%fd612, {%r31, %r159};
	sub.s32 	%r160, %r30, %r157;
	shl.b32 	%r161, %r160, 20;
	add.s32 	%r162, %r161, 1072693248;
	mov.b32 	%r163, 0;
	mov.b64 	%fd613, {%r163, %r162};
	mul.f64 	%fd848, %fd613, %fd612;
$L__BB0_98:
	mul.f64 	%fd849, %fd848, 0d3FC1058377E2CEE1;
$L__BB0_99:
	setp.lt.s32 	%p149, %r3, 0;
	div.rn.f64 	%fd614, %fd71, 0dC0A7ED0000000000;
	mul.f64 	%fd615, %fd614, %fd849;
	mul.f64 	%fd144, %fd847, %fd615;
	add.f64 	%fd145, %fd1, %fd7;
	mov.f64 	%fd616, 0d405E000000000000;
	sub.f64 	%fd146, %fd616, %fd145;
	ld.const.f64 	%fd617, [constData+40];
	mul.f64 	%fd618, %fd146, %fd617;
	cvt.rmi.f64.f64 	%fd619, %fd618;
	cvt.rzi.s32.f64 	%r33, %fd619;
	cvt.rn.f64.s32 	%fd620, %r33;
	neg.f64 	%fd621, %fd620;
	mul.f64 	%fd622, %fd8, %fd621;
	sub.f64 	%fd147, %fd622, %fd146;
	add.f64 	%fd623, %fd145, %fd146;
	fma.rn.f64 	%fd624, %fd623, 0d3FA374BC6A7EF9DB, 0dC0107AE147AE147B;
	{
	.reg .b32 %temp; 
	mov.b64 	{%temp, %r34}, %fd624;
	}
	shr.u32 	%r164, %r34, 20;
	and.b32  	%r165, %r164, 2047;
	add.s32 	%r166, %r165, -1012;
	mov.b64 	%rd40, %fd624;
	shl.b64 	%rd41, %rd40, %r166;
	setp.eq.s64 	%p150, %rd41, -9223372036854775808;
	{ // callseq 12, 0
	.param .b64 param0;
	st.param.f64 	[param0], %fd624;
	.param .b64 retval0;
	call.uni (retval0), 
	__internal_accurate_pow, 
	(
	param0
	);
	ld.param.f64 	%fd625, [retval0];
	} // callseq 12
	neg.f64 	%fd627, %fd625;
	selp.f64 	%fd628, %fd627, %fd625, %p150;
	selp.f64 	%fd629, %fd628, %fd625, %p149;
	cvt.rzi.f64.f64 	%fd630, %fd624;
	setp.neu.f64 	%p151, %fd624, %fd630;
	selp.f64 	%fd632, 0dFFF8000000000000, %fd629, %p151;
	selp.f64 	%fd850, %fd632, %fd629, %p149;
	add.f64 	%fd633, %fd624, 0d4024000000000000;
	{
	.reg .b32 %temp; 
	mov.b64 	{%temp, %r167}, %fd633;
	}
	and.b32  	%r168, %r167, 2146435072;
	setp.ne.s32 	%p152, %r168, 2146435072;
	@%p152 bra 	$L__BB0_104;
	setp.num.f64 	%p153, %fd624, %fd624;
	@%p153 bra 	$L__BB0_102;
	mov.f64 	%fd635, 0d4024000000000000;
	add.rn.f64 	%fd850, %fd635, %fd624;
	bra.uni 	$L__BB0_104;
$L__BB0_102:
	abs.f64 	%fd634, %fd624;
	setp.neu.f64 	%p154, %fd634, 0d7FF0000000000000;
	@%p154 bra 	$L__BB0_104;
	setp.lt.s32 	%p155, %r34, 0;
	selp.b32 	%r169, 0, 2146435072, %p155;
	mov.b32 	%r170, 0;
	mov.b64 	%fd850, {%r170, %r169};
$L__BB0_104:
	setp.lt.s32 	%p156, %r3, 0;
	setp.eq.f64 	%p157, %fd624, 0d0000000000000000;
	add.f64 	%fd636, %fd850, 0d3F40624DD2F1A9FC;
	mul.f64 	%fd637, %fd636, 0d0000000000000000;
	selp.f64 	%fd638, 0d0000000000000000, %fd637, %p157;
	setp.ge.f64 	%p158, %fd146, %fd823;
	selp.f64 	%fd639, 0dBFF0000000000000, 0d0000000000000000, %p158;
	sub.f64 	%fd640, %fd639, %fd638;
	mul.f64 	%fd153, %fd147, %fd640;
	fma.rn.f64 	%fd154, %fd147, 0d3FE0000000000000, %fd146;
	add.f64 	%fd641, %fd145, %fd154;
	fma.rn.f64 	%fd642, %fd641, 0d3FA374BC6A7EF9DB, 0dC0107AE147AE147B;
	{
	.reg .b32 %temp; 
	mov.b64 	{%temp, %r35}, %fd642;
	}
	shr.u32 	%r171, %r35, 20;
	and.b32  	%r172, %r171, 2047;
	add.s32 	%r173, %r172, -1012;
	mov.b64 	%rd43, %fd642;
	shl.b64 	%rd44, %rd43, %r173;
	setp.eq.s64 	%p159, %rd44, -9223372036854775808;
	{ // callseq 13, 0
	.param .b64 param0;
	st.param.f64 	[param0], %fd642;
	.param .b64 retval0;
	call.uni (retval0), 
	__internal_accurate_pow, 
	(
	param0
	);
	ld.param.f64 	%fd643, [retval0];
	} // callseq 13
	neg.f64 	%fd645, %fd643;
	selp.f64 	%fd646, %fd645, %fd643, %p159;
	selp.f64 	%fd647, %fd646, %fd643, %p156;
	cvt.rzi.f64.f64 	%fd648, %fd642;
	setp.neu.f64 	%p160, %fd642, %fd648;
	selp.f64 	%fd650, 0dFFF8000000000000, %fd647, %p160;
	selp.f64 	%fd852, %fd650, %fd647, %p156;
	add.f64 	%fd651, %fd642, 0d4024000000000000;
	{
	.reg .b32 %temp; 
	mov.b64 	{%temp, %r174}, %fd651;
	}
	and.b32  	%r36, %r174, 2146435072;
	setp.ne.s32 	%p161, %r36, 2146435072;
	mov.f64 	%fd851, %fd852;
	@%p161 bra 	$L__BB0_109;
	setp.num.f64 	%p162, %fd642, %fd642;
	@%p162 bra 	$L__BB0_107;
	mov.f64 	%fd653, 0d4024000000000000;
	add.rn.f64 	%fd851, %fd653, %fd642;
	bra.uni 	$L__BB0_109;
$L__BB0_107:
	abs.f64 	%fd652, %fd642;
	setp.neu.f64 	%p163, %fd652, 0d7FF0000000000000;
	mov.f64 	%fd851, %fd852;
	@%p163 bra 	$L__BB0_109;
	setp.lt.s32 	%p164, %r35, 0;
	selp.b32 	%r175, 0, 2146435072, %p164;
	mov.b32 	%r176, 0;
	mov.b64 	%fd851, {%r176, %r175};
$L__BB0_109:
	setp.ge.f64 	%p165, %fd154, %fd823;
	selp.f64 	%fd160, 0d3FF0000000000000, 0d0000000000000000, %p165;
	setp.eq.f64 	%p167, %fd642, 0d0000000000000000;
	add.f64 	%fd654, %fd851, 0d3F40624DD2F1A9FC;
	selp.f64 	%fd655, 0d3FF0020C49BA5E35, %fd654, %p167;
	fma.rn.f64 	%fd656, %fd153, 0d3FE0000000000000, 0d0000000000000000;
	mov.f64 	%fd657, 0d0000000000000000;
	sub.f64 	%fd658, %fd657, %fd656;
	mul.f64 	%fd659, %fd658, %fd655;
	mul.f64 	%fd660, %fd656, 0d3FA999999999999A;
	sub.f64 	%fd661, %fd660, %fd160;
	sub.f64 	%fd662, %fd661, %fd659;
	mul.f64 	%fd161, %fd147, %fd662;
	@%p161 bra 	$L__BB0_114;
	setp.num.f64 	%p168, %fd642, %fd642;
	@%p168 bra 	$L__BB0_112;
	mov.f64 	%fd664, 0d4024000000000000;
	add.rn.f64 	%fd852, %fd664, %fd642;
	bra.uni 	$L__BB0_114;
$L__BB0_112:
	abs.f64 	%fd663, %fd642;
	setp.neu.f64 	%p169, %fd663, 0d7FF0000000000000;
	@%p169 bra 	$L__BB0_114;
	setp.lt.s32 	%p170, %r35, 0;
	selp.b32 	%r177, 0, 2146435072, %p170;
	mov.b32 	%r178, 0;
	mov.b64 	%fd852, {%r178, %r177};
$L__BB0_114:
	add.f64 	%fd665, %fd852, 0d3F40624DD2F1A9FC;
	selp.f64 	%fd666, 0d3FF0020C49BA5E35, %fd665, %p167;
	fma.rn.f64 	%fd667, %fd161, 0d3FE0000000000000, 0d0000000000000000;
	mov.f64 	%fd668, 0d0000000000000000;
	sub.f64 	%fd669, %fd668, %fd667;
	mul.f64 	%fd670, %fd669, %fd666;
	mul.f64 	%fd671, %fd667, 0d3FA999999999999A;
	sub.f64 	%fd672, %fd671, %fd160;
	sub.f64 	%fd673, %fd672, %fd670;
	mul.f64 	%fd165, %fd147, %fd673;
	add.f64 	%fd855, %fd146, %fd147;
	add.f64 	%fd167, %fd165, 0d0000000000000000;
	add.f64 	%fd674, %fd145, %fd855;
	fma.rn.f64 	%fd675, %fd674, 0d3FA374BC6A7EF9DB, 0dC0107AE147AE147B;
	{
	.reg .b32 %temp; 
	mov.b64 	{%temp, %r37}, %fd675;
	}
	shr.u32 	%r179, %r37, 20;
	and.b32  	%r180, %r179, 2047;
	add.s32 	%r181, %r180, -1012;
	mov.b64 	%rd46, %fd675;
	shl.b64 	%rd47, %rd46, %r181;
	setp.eq.s64 	%p173, %rd47, -9223372036854775808;
	{ // callseq 14, 0
	.param .b64 param0;
	st.param.f64 	[param0], %fd675;
	.param .b64 retval0;
	call.uni (retval0), 
	__internal_accurate_pow, 
	(
	param0
	);
	ld.param.f64 	%fd676, [retval0];
	} // callseq 14
	neg.f64 	%fd678, %fd676;
	selp.f64 	%fd679, %fd678, %fd676, %p173;
	selp.f64 	%fd680, %fd679, %fd676, %p156;
	cvt.rzi.f64.f64 	%fd681, %fd675;
	setp.neu.f64 	%p174, %fd675, %fd681;
	selp.f64 	%fd683, 0dFFF8000000000000, %fd680, %p174;
	selp.f64 	%fd853, %fd683, %fd680, %p156;
	add.f64 	%fd684, %fd675, 0d4024000000000000;
	{
	.reg .b32 %temp; 
	mov.b64 	{%temp, %r182}, %fd684;
	}
	and.b32  	%r183, %r182, 2146435072;
	setp.ne.s32 	%p175, %r183, 2146435072;
	@%p175 bra 	$L__BB0_119;
	setp.num.f64 	%p176, %fd675, %fd675;
	@%p176 bra 	$L__BB0_117;
	mov.f64 	%fd686, 0d4024000000000000;
	add.rn.f64 	%fd853, %fd686, %fd675;
	bra.uni 	$L__BB0_119;
$L__BB0_117:
	abs.f64 	%fd685, %fd675;
	setp.neu.f64 	%p177, %fd685, 0d7FF0000000000000;
	@%p177 bra 	$L__BB0_119;
	setp.lt.s32 	%p178, %r37, 0;
	selp.b32 	%r184, 0, 2146435072, %p178;
	mov.b32 	%r185, 0;
	mov.b64 	%fd853, {%r185, %r184};
$L__BB0_119:
	setp.eq.f64 	%p179, %fd675, 0d0000000000000000;
	add.f64 	%fd687, %fd853, 0d3F40624DD2F1A9FC;
	selp.f64 	%fd688, 0d3FF0020C49BA5E35, %fd687, %p179;
	mov.f64 	%fd689, 0d0000000000000000;
	sub.f64 	%fd690, %fd689, %fd167;
	mul.f64 	%fd691, %fd690, %fd688;
	setp.ge.f64 	%p180, %fd855, %fd823;
	selp.f64 	%fd692, 0d3FF0000000000000, 0d0000000000000000, %p180;
	mul.f64 	%fd693, %fd167, 0d3FA999999999999A;
	sub.f64 	%fd694, %fd693, %fd692;
	sub.f64 	%fd695, %fd694, %fd691;
	mul.f64 	%fd696, %fd147, %fd695;
	div.rn.f64 	%fd697, %fd153, 0d4018000000000000;
	add.f64 	%fd698, %fd697, 0d0000000000000000;
	div.rn.f64 	%fd699, %fd161, 0d4008000000000000;
	add.f64 	%fd700, %fd698, %fd699;
	div.rn.f64 	%fd701, %fd165, 0d4008000000000000;
	add.f64 	%fd702, %fd700, %fd701;
	div.rn.f64 	%fd703, %fd696, 0d4018000000000000;
	add.f64 	%fd860, %fd702, %fd703;
	setp.lt.s32 	%p181, %r33, 1;
	@%p181 bra 	$L__BB0_142;
	neg.s32 	%r222, %r33;
$L__BB0_121:
	setp.lt.s32 	%p182, %r3, 0;
	add.f64 	%fd704, %fd145, %fd855;
	fma.rn.f64 	%fd705, %fd704, 0d3FA374BC6A7EF9DB, 0dC0107AE147AE147B;
	{
	.reg .b32 %temp; 
	mov.b64 	{%temp, %r40}, %fd705;
	}
	shr.u32 	%r186, %r40, 20;
	and.b32  	%r187, %r186, 2047;
	add.s32 	%r188, %r187, -1012;
	mov.b64 	%rd49, %fd705;
	shl.b64 	%rd50, %rd49, %r188;
	setp.eq.s64 	%p183, %rd50, -9223372036854775808;
	{ // callseq 15, 0
	.param .b64 param0;
	st.param.f64 	[param0], %fd705;
	.param .b64 retval0;
	call.uni (retval0), 
	__internal_accurate_pow, 
	(
	param0
	);
	ld.param.f64 	%fd706, [retval0];
	} // callseq 15
	neg.f64 	%fd708, %fd706;
	selp.f64 	%fd709, %fd708, %fd706, %p183;
	selp.f64 	%fd710, %fd709, %fd706, %p182;
	cvt.rzi.f64.f64 	%fd711, %fd705;
	setp.neu.f64 	%p184, %fd705, %fd711;
	selp.f64 	%fd713, 0dFFF8000000000000, %fd710, %p184;
	selp.f64 	%fd856, %fd713, %fd710, %p182;
	add.f64 	%fd714, %fd705, 0d4024000000000000;
	{
	.reg .b32 %temp; 
	mov.b64 	{%temp, %r189}, %fd714;
	}
	and.b32  	%r190, %r189, 2146435072;
	setp.ne.s32 	%p185, %r190, 2146435072;
	@%p185 bra 	$L__BB0_126;
	setp.num.f64 	%p186, %fd705, %fd705;
	@%p186 bra 	$L__BB0_124;
	mov.f64 	%fd716, 0d4024000000000000;
	add.rn.f64 	%fd856, %fd716, %fd705;
	bra.uni 	$L__BB0_126;
$L__BB0_124:
	abs.f64 	%fd715, %fd705;
	setp.neu.f64 	%p187, %fd715, 0d7FF0000000000000;
	@%p187 bra 	$L__BB0_126;
	setp.lt.s32 	%p188, %r40, 0;
	selp.b32 	%r191, 0, 2146435072, %p188;
	mov.b32 	%r192, 0;
	mov.b64 	%fd856, {%r192, %r191};
$L__BB0_126:
	setp.lt.s32 	%p189, %r3, 0;
	setp.eq.f64 	%p190, %fd705, 0d0000000000000000;
	add.f64 	%fd717, %fd856, 0d3F40624DD2F1A9FC;
	selp.f64 	%fd718, 0d3FF0020C49BA5E35, %fd717, %p190;
	mov.f64 	%fd719, 0d0000000000000000;
	sub.f64 	%fd720, %fd719, %fd860;
	mul.f64 	%fd721, %fd720, %fd718;
	setp.ge.f64 	%p191, %fd855, %fd823;
	selp.f64 	%fd722, 0d3FF0000000000000, 0d0000000000000000, %p191;
	mul.f64 	%fd723, %fd860, 0d3FA999999999999A;
	sub.f64 	%fd724, %fd723, %fd722;
	sub.f64 	%fd725, %fd724, %fd721;
	mul.f64 	%fd181, %fd8, %fd725;
	fma.rn.f64 	%fd182, %fd8, 0d3FE0000000000000, %fd855;
	add.f64 	%fd726, %fd145, %fd182;
	fma.rn.f64 	%fd727, %fd726, 0d3FA374BC6A7EF9DB, 0dC0107AE147AE147B;
	{
	.reg .b32 %temp; 
	mov.b64 	{%temp, %r41}, %fd727;
	}
	shr.u32 	%r193, %r41, 20;
	and.b32  	%r194, %r193, 2047;
	add.s32 	%r195, %r194, -1012;
	mov.b64 	%rd52, %fd727;
	shl.b64 	%rd53, %rd52, %r195;
	setp.eq.s64 	%p192, %rd53, -9223372036854775808;
	{ // callseq 16, 0
	.param .b64 param0;
	st.param.f64 	[param0], %fd727;
	.param .b64 retval0;
	call.uni (retval0), 
	__internal_accurate_pow, 
	(
	param0
	);
	ld.param.f64 	%fd728, [retval0];
	} // callseq 16
	neg.f64 	%fd730, %fd728;
	selp.f64 	%fd731, %fd730, %fd728, %p192;
	selp.f64 	%fd732, %fd731, %fd728, %p189;
	cvt.rzi.f64.f64 	%fd733, %fd727;
	setp.neu.f64 	%p193, %fd727, %fd733;
	selp.f64 	%fd735, 0dFFF8000000000000, %fd732, %p193;
	selp.f64 	%fd858, %fd735, %fd732, %p189;
	add.f64 	%fd736, %fd727, 0d4024000000000000;
	{
	.reg .b32 %temp; 
	mov.b64 	{%temp, %r196}, %fd736;
	}
	and.b32  	%r42, %r196, 2146435072;
	setp.ne.s32 	%p194, %r42, 2146435072;
	mov.f64 	%fd857, %fd858;
	@%p194 bra 	$L__BB0_131;
	setp.num.f64 	%p195, %fd727, %fd727;
	@%p195 bra 	$L__BB0_129;
	mov.f64 	%fd738, 0d4024000000000000;
	add.rn.f64 	%fd857, %fd738, %fd727;
	bra.uni 	$L__BB0_131;
$L__BB0_129:
	abs.f64 	%fd737, %fd727;
	setp.neu.f64 	%p196, %fd737, 0d7FF0000000000000;
	mov.f64 	%fd857, %fd858;
	@%p196 bra 	$L__BB0_131;
	setp.lt.s32 	%p197, %r41, 0;
	selp.b32 	%r197, 0, 2146435072, %p197;
	mov.b32 	%r198, 0;
	mov.b64 	%fd857, {%r198, %r197};
$L__BB0_131:
	setp.ge.f64 	%p198, %fd182, %fd823;
	selp.f64 	%fd188, 0d3FF0000000000000, 0d0000000000000000, %p198;
	setp.eq.f64 	%p200, %fd727, 0d0000000000000000;
	add.f64 	%fd739, %fd857, 0d3F40624DD2F1A9FC;
	selp.f64 	%fd740, 0d3FF0020C49BA5E35, %fd739, %p200;
	fma.rn.f64 	%fd741, %fd181, 0d3FE0000000000000, %fd860;
	mov.f64 	%fd742, 0d0000000000000000;
	sub.f64 	%fd743, %fd742, %fd741;
	mul.f64 	%fd744, %fd743, %fd740;
	mul.f64 	%fd745, %fd741, 0d3FA999999999999A;
	sub.f64 	%fd746, %fd745, %fd188;
	sub.f64 	%fd747, %fd746, %fd744;
	mul.f64 	%fd189, %fd8, %fd747;
	@%p194 bra 	$L__BB0_136;
	setp.num.f64 	%p201, %fd727, %fd727;
	@%p201 bra 	$L__BB0_134;
	mov.f64 	%fd749, 0d4024000000000000;
	add.rn.f64 	%fd858, %fd749, %fd727;
	bra.uni 	$L__BB0_136;
$L__BB0_134:
	abs.f64 	%fd748, %fd727;
	setp.neu.f64 	%p202, %fd748, 0d7FF0000000000000;
	@%p202 bra 	$L__BB0_136;
	setp.lt.s32 	%p203, %r41, 0;
	selp.b32 	%r199, 0, 2146435072, %p203;
	mov.b32 	%r200, 0;
	mov.b64 	%fd858, {%r200, %r199};
$L__BB0_136:
	add.f64 	%fd750, %fd858, 0d3F40624DD2F1A9FC;
	selp.f64 	%fd751, 0d3FF0020C49BA5E35, %fd750, %p200;
	fma.rn.f64 	%fd752, %fd189, 0d3FE0000000000000, %fd860;
	mov.f64 	%fd753, 0d0000000000000000;
	sub.f64 	%fd754, %fd753, %fd752;
	mul.f64 	%fd755, %fd754, %fd751;
	mul.f64 	%fd756, %fd752, 0d3FA999999999999A;
	sub.f64 	%fd757, %fd756, %fd188;
	sub.f64 	%fd758, %fd757, %fd755;
	mul.f64 	%fd193, %fd8, %fd758;
	add.f64 	%fd855, %fd8, %fd855;
	add.f64 	%fd759, %fd145, %fd855;
	fma.rn.f64 	%fd760, %fd759, 0d3FA374BC6A7EF9DB, 0dC0107AE147AE147B;
	{
	.reg .b32 %temp; 
	mov.b64 	{%temp, %r43}, %fd760;
	}
	shr.u32 	%r201, %r43, 20;
	and.b32  	%r202, %r201, 2047;
	add.s32 	%r203, %r202, -1012;
	mov.b64 	%rd55, %fd760;
	shl.b64 	%rd56, %rd55, %r203;
	setp.eq.s64 	%p206, %rd56, -9223372036854775808;
	{ // callseq 17, 0
	.param .b64 param0;
	st.param.f64 	[param0], %fd760;
	.param .b64 retval0;
	call.uni (retval0), 
	__internal_accurate_pow, 
	(
	param0
	);
	ld.param.f64 	%fd761, [retval0];
	} // callseq 17
	neg.f64 	%fd763, %fd761;
	selp.f64 	%fd764, %fd763, %fd761, %p206;
	selp.f64 	%fd765, %fd764, %fd761, %p189;
	cvt.rzi.f64.f64 	%fd766, %fd760;
	setp.neu.f64 	%p207, %fd760, %fd766;
	selp.f64 	%fd768, 0dFFF8000000000000, %fd765, %p207;
	selp.f64 	%fd859, %fd768, %fd765, %p189;
	add.f64 	%fd769, %fd760, 0d4024000000000000;
	{
	.reg .b32 %temp; 
	mov.b64 	{%temp, %r204}, %fd769;
	}
	and.b32  	%r205, %r204, 2146435072;
	setp.ne.s32 	%p208, %r205, 2146435072;
	@%p208 bra 	$L__BB0_141;
	setp.num.f64 	%p209, %fd760, %fd760;
	@%p209 bra 	$L__BB0_139;
	mov.f64 	%fd771, 0d4024000000000000;
	add.rn.f64 	%fd859, %fd771, %fd760;
	bra.uni 	$L__BB0_141;
$L__BB0_139:
	abs.f64 	%fd770, %fd760;
	setp.neu.f64 	%p210, %fd770, 0d7FF0000000000000;
	@%p210 bra 	$L__BB0_141;
	setp.lt.s32 	%p211, %r43, 0;
	selp.b32 	%r206, 0, 2146435072, %p211;
	mov.b32 	%r207, 0;
	mov.b64 	%fd859, {%r207, %r206};
$L__BB0_141:
	setp.eq.f64 	%p212, %fd760, 0d0000000000000000;
	add.f64 	%fd772, %fd859, 0d3F40624DD2F1A9FC;
	selp.f64 	%fd773, 0d3FF0020C49BA5E35, %fd772, %p212;
	add.f64 	%fd774, %fd860, %fd193;
	mov.f64 	%fd775, 0d0000000000000000;
	sub.f64 	%fd776, %fd775, %fd774;
	mul.f64 	%fd777, %fd776, %fd773;
	setp.ge.f64 	%p213, %fd855, %fd823;
	selp.f64 	%fd778, 0d3FF0000000000000, 0d0000000000000000, %p213;
	mul.f64 	%fd779, %fd774, 0d3FA999999999999A;
	sub.f64 	%fd780, %fd779, %fd778;
	sub.f64 	%fd781, %fd780, %fd777;
	mul.f64 	%fd782, %fd8, %fd781;
	div.rn.f64 	%fd783, %fd181, 0d4018000000000000;
	add.f64 	%fd784, %fd860, %fd783;
	div.rn.f64 	%fd785, %fd189, 0d4008000000000000;
	add.f64 	%fd786, %fd784, %fd785;
	div.rn.f64 	%fd787, %fd193, 0d4008000000000000;
	add.f64 	%fd788, %fd786, %fd787;
	div.rn.f64 	%fd789, %fd782, 0d4018000000000000;
	add.f64 	%fd860, %fd788, %fd789;
	add.s32 	%r222, %r222, 1;
	setp.ne.s32 	%p214, %r222, 0;
	@%p214 bra 	$L__BB0_121;
$L__BB0_142:
	setp.le.f64 	%p215, %fd145, 0d0000000000000000;
	setp.ge.f64 	%p216, %fd145, 0d405E000000000000;
	or.pred  	%p217, %p215, %p216;
	mov.f64 	%fd862, 0d0000000000000000;
	@%p217 bra 	$L__BB0_147;
	sub.f64 	%fd791, %fd2, %fd145;
	mul.f64 	%fd792, %fd791, %fd791;
	mul.f64 	%fd202, %fd792, 0dBFAC71C71C71C71C;
	fma.rn.f64 	%fd793, %fd202, 0d3FF71547652B82FE, 0d4338000000000000;
	{
	.reg .b32 %temp; 
	mov.b64 	{%r45, %temp}, %fd793;
	}
	mov.f64 	%fd794, 0dC338000000000000;
	add.rn.f64 	%fd795, %fd793, %fd794;
	fma.rn.f64 	%fd796, %fd795, 0dBFE62E42FEFA39EF, %fd202;
	fma.rn.f64 	%fd797, %fd795, 0dBC7ABC9E3B39803F, %fd796;
	fma.rn.f64 	%fd798, %fd797, 0d3E5ADE1569CE2BDF, 0d3E928AF3FCA213EA;
	fma.rn.f64 	%fd799, %fd798, %fd797, 0d3EC71DEE62401315;
	fma.rn.f64 	%fd800, %fd799, %fd797, 0d3EFA01997C89EB71;
	fma.rn.f64 	%fd801, %fd800, %fd797, 0d3F2A01A014761F65;
	fma.rn.f64 	%fd802, %fd801, %fd797, 0d3F56C16C1852B7AF;
	fma.rn.f64 	%fd803, %fd802, %fd797, 0d3F81111111122322;
	fma.rn.f64 	%fd804, %fd803, %fd797, 0d3FA55555555502A1;
	fma.rn.f64 	%fd805, %fd804, %fd797, 0d3FC5555555555511;
	fma.rn.f64 	%fd806, %fd805, %fd797, 0d3FE000000000000B;
	fma.rn.f64 	%fd807, %fd806, %fd797, 0d3FF0000000000000;
	fma.rn.f64 	%fd808, %fd807, %fd797, 0d3FF0000000000000;
	{
	.reg .b32 %temp; 
	mov.b64 	{%r46, %temp}, %fd808;
	}
	{
	.reg .b32 %temp; 
	mov.b64 	{%temp, %r47}, %fd808;
	}
	shl.b32 	%r208, %r45, 20;
	add.s32 	%r209, %r208, %r47;
	mov.b64 	%fd861, {%r46, %r209};
	{
	.reg .b32 %temp; 
	mov.b64 	{%temp, %r210}, %fd202;
	}
	mov.b32 	%f6, %r210;
	abs.f32 	%f3, %f6;
	setp.lt.f32 	%p218, %f3, 0f4086232B;
	@%p218 bra 	$L__BB0_146;
	setp.lt.f64 	%p219, %fd202, 0d0000000000000000;
	add.f64 	%fd809, %fd202, 0d7FF0000000000000;
	selp.f64 	%fd861, 0d0000000000000000, %fd809, %p219;
	setp.geu.f32 	%p220, %f3, 0f40874800;
	@%p220 bra 	$L__BB0_146;
	shr.u32 	%r211, %r45, 31;
	add.s32 	%r212, %r45, %r211;
	shr.s32 	%r213, %r212, 1;
	shl.b32 	%r214, %r213, 20;
	add.s32 	%r215, %r47, %r214;
	mov.b64 	%fd810, {%r46, %r215};
	sub.s32 	%r216, %r45, %r213;
	shl.b32 	%r217, %r216, 20;
	add.s32 	%r218, %r217, 1072693248;
	mov.b32 	%r219, 0;
	mov.b64 	%fd811, {%r219, %r218};
	mul.f64 	%fd861, %fd811, %fd810;
$L__BB0_146:
	mul.f64 	%fd862, %fd861, 0d3FC1058377E2CEE1;
$L__BB0_147:
	ld.param.u64 	%rd61, [_Z6MiddlePdS__param_1];
	mul.f64 	%fd812, %fd72, %fd862;
	mul.f64 	%fd813, %fd860, %fd812;
	mul.f64 	%fd814, %fd1, %fd813;
	mul.f64 	%fd815, %fd1, %fd80;
	div.rn.f64 	%fd816, %fd815, 0d4018000000000000;
	mul.f64 	%fd817, %fd1, %fd144;
	div.rn.f64 	%fd818, %fd817, 0d4008000000000000;
	sub.f64 	%fd819, %fd818, %fd816;
	add.f64 	%fd820, %fd818, %fd819;
	div.rn.f64 	%fd821, %fd814, 0d4018000000000000;
	sub.f64 	%fd822, %fd820, %fd821;
	cvta.to.global.u64 	%rd58, %rd61;
	mul.wide.s32 	%rd59, %r1, 8;
	add.s64 	%rd60, %rd58, %rd59;
	st.global.f64 	[%rd60], %fd822;
$L__BB0_148:
	ret;

}
.func  (.param .b64 func_retval0) __internal_accurate_pow(
	.param .b64 __internal_accurate_pow_param_0
)
{
	.reg .pred 	%p<8>;
	.reg .b32 	%r<46>;
	.reg .b32 	%f<3>;
	.reg .b64 	%fd<109>;

	ld.param.f64 	%fd10, [__internal_accurate_pow_param_0];
	mov.f64 	%fd11, 0d4024000000000000;
	{
	.reg .b32 %temp; 
	mov.b64 	{%temp, %r8}, %fd11;
	}
	{
	.reg .b32 %temp; 
	mov.b64 	{%r9, %temp}, %fd11;
	}
	shr.u32 	%r10, %r8, 20;
	setp.lt.u32 	%p1, %r8, 1048576;
	mov.f64 	%fd12, 0d4384000000000000;
	{
	.reg .b32 %temp; 
	mov.b64 	{%temp, %r11}, %fd12;
	}
	{
	.reg .b32 %temp; 
	mov.b64 	{%r12, %temp}, %fd12;
	}
	shr.u32 	%r13, %r11, 20;
	add.s32 	%r14, %r13, -54;
	selp.b32 	%r15, %r12, %r9, %p1;
	selp.b32 	%r16, %r11, %r8, %p1;
	selp.b32 	%r1, %r14, %r10, %p1;
	add.s32 	%r45, %r1, -1023;
	and.b32  	%r17, %r16, -2146435073;
	or.b32  	%r18, %r17, 1072693248;
	mov.b64 	%fd107, {%r15, %r18};
	setp.lt.u32 	%p2, %r18, 1073127583;
	@%p2 bra 	$L__BB1_2;
	{
	.reg .b32 %temp; 
	mov.b64 	{%r19, %temp}, %fd107;
	}
	{
	.reg .b32 %temp; 
	mov.b64 	{%temp, %r20}, %fd107;
	}
	add.s32 	%r21, %r20, -1048576;
	mov.b64 	%fd107, {%r19, %r21};
	add.s32 	%r45, %r1, -1022;
$L__BB1_2:
	add.f64 	%fd13, %fd107, 0dBFF0000000000000;
	add.f64 	%fd14, %fd107, 0d3FF0000000000000;
	rcp.approx.ftz.f64 	%fd15, %fd14;
	neg.f64 	%fd16, %fd14;
	fma.rn.f64 	%fd17, %fd16, %fd15, 0d3FF0000000000000;
	fma.rn.f64 	%fd18, %fd17, %fd17, %fd17;
	fma.rn.f64 	%fd19, %fd18, %fd15, %fd15;
	mul.f64 	%fd20, %fd13, %fd19;
	fma.rn.f64 	%fd21, %fd13, %fd19, %fd20;
	mul.f64 	%fd22, %fd21, %fd21;
	fma.rn.f64 	%fd23, %fd22, 0d3EB0F5FF7D2CAFE2, 0d3ED0F5D241AD3B5A;
	fma.rn.f64 	%fd24, %fd23, %fd22, 0d3EF3B20A75488A3F;
	fma.rn.f64 	%fd25, %fd24, %fd22, 0d3F1745CDE4FAECD5;
	fma.rn.f64 	%fd26, %fd25, %fd22, 0d3F3C71C7258A578B;
	fma.rn.f64 	%fd27, %fd26, %fd22, 0d3F6249249242B910;
	fma.rn.f64 	%fd28, %fd27, %fd22, 0d3F89999999999DFB;
	sub.f64 	%fd29, %fd13, %fd21;
	add.f64 	%fd30, %fd29, %fd29;
	neg.f64 	%fd31, %fd21;
	fma.rn.f64 	%fd32, %fd31, %fd13, %fd30;
	mul.f64 	%fd33, %fd19, %fd32;
	fma.rn.f64 	%fd34, %fd22, %fd28, 0d3FB5555555555555;
	mov.f64 	%fd35, 0d3FB5555555555555;
	sub.f64 	%fd36, %fd35, %fd34;
	fma.rn.f64 	%fd37, %fd22, %fd28, %fd36;
	add.f64 	%fd38, %fd37, 0dBC46A4CB00B9E7B0;
	add.f64 	%fd39, %fd34, %fd38;
	sub.f64 	%fd40, %fd34, %fd39;
	add.f64 	%fd41, %fd38, %fd40;
	mul.rn.f64 	%fd42, %fd21, %fd21;
	neg.f64 	%fd43, %fd42;
	fma.rn.f64 	%fd44, %fd21, %fd21, %fd43;
	{
	.reg .b32 %temp; 
	mov.b64 	{%r22, %temp}, %fd33;
	}
	{
	.reg .b32 %temp; 
	mov.b64 	{%temp, %r23}, %fd33;
	}
	add.s32 	%r24, %r23, 1048576;
	mov.b64 	%fd45, {%r22, %r24};
	fma.rn.f64 	%fd46, %fd21, %fd45, %fd44;
	mul.rn.f64 	%fd47, %fd42, %fd21;
	neg.f64 	%fd48, %fd47;
	fma.rn.f64 	%fd49, %fd42, %fd21, %fd48;
	fma.rn.f64 	%fd50, %fd42, %fd33, %fd49;
	fma.rn.f64 	%fd51, %fd46, %fd21, %fd50;
	mul.rn.f64 	%fd52, %fd39, %fd47;
	neg.f64 	%fd53, %fd52;
	fma.rn.f64 	%fd54, %fd39, %fd47, %fd53;
	fma.rn.f64 	%fd55, %fd39, %fd51, %fd54;
	fma.rn.f64 	%fd56, %fd41, %fd47, %fd55;
	add.f64 	%fd57, %fd52, %fd56;
	sub.f64 	%fd58, %fd52, %fd57;
	add.f64 	%fd59, %fd56, %fd58;
	add.f64 	%fd60, %fd21, %fd57;
	sub.f64 	%fd61, %fd21, %fd60;
	add.f64 	%fd62, %fd57, %fd61;
	add.f64 	%fd63, %fd59, %fd62;
	add.f64 	%fd64, %fd33, %fd63;
	add.f64 	%fd65, %fd60, %fd64;
	sub.f64 	%fd66, %fd60, %fd65;
	add.f64 	%fd67, %fd64, %fd66;
	xor.b32  	%r25, %r45, -2147483648;
	mov.b32 	%r26, 1127219200;
	mov.b64 	%fd68, {%r25, %r26};
	mov.b32 	%r27, -2147483648;
	mov.b64 	%fd69, {%r27, %r26};
	sub.f64 	%fd70, %fd68, %fd69;
	fma.rn.f64 	%fd71, %fd70, 0d3FE62E42FEFA39EF, %fd65;
	fma.rn.f64 	%fd72, %fd70, 0dBFE62E42FEFA39EF, %fd71;
	sub.f64 	%fd73, %fd72, %fd65;
	sub.f64 	%fd74, %fd67, %fd73;
	fma.rn.f64 	%fd75, %fd70, 0d3C7ABC9E3B39803F, %fd74;
	add.f64 	%fd76, %fd71, %fd75;
	sub.f64 	%fd77, %fd71, %fd76;
	add.f64 	%fd78, %fd75, %fd77;
	{
	.reg .b32 %temp; 
	mov.b64 	{%temp, %r28}, %fd10;
	}
	{
	.reg .b32 %temp; 
	mov.b64 	{%r29, %temp}, %fd10;
	}
	shl.b32 	%r30, %r28, 1;
	setp.gt.u32 	%p3, %r30, -33554433;
	and.b32  	%r31, %r28, -15728641;
	selp.b32 	%r32, %r31, %r28, %p3;
	mov.b64 	%fd79, {%r29, %r32};
	mul.rn.f64 	%fd80, %fd76, %fd79;
	neg.f64 	%fd81, %fd80;
	fma.rn.f64 	%fd82, %fd76, %fd79, %fd81;
	fma.rn.f64 	%fd83, %fd78, %fd79, %fd82;
	add.f64 	%fd4, %fd80, %fd83;
	sub.f64 	%fd84, %fd80, %fd4;
	add.f64 	%fd5, %fd83, %fd84;
	fma.rn.f64 	%fd85, %fd4, 0d3FF71547652B82FE, 0d4338000000000000;
	{
	.reg .b32 %temp; 
	mov.b64 	{%r5, %temp}, %fd85;
	}
	mov.f64 	%fd86, 0dC338000000000000;
	add.rn.f64 	%fd87, %fd85, %fd86;
	fma.rn.f64 	%fd88, %fd87, 0dBFE62E42FEFA39EF, %fd4;
	fma.rn.f64 	%fd89, %fd87, 0dBC7ABC9E3B39803F, %fd88;
	fma.rn.f64 	%fd90, %fd89, 0d3E5ADE1569CE2BDF, 0d3E928AF3FCA213EA;
	fma.rn.f64 	%fd91, %fd90, %fd89, 0d3EC71DEE62401315;
	fma.rn.f64 	%fd92, %fd91, %fd89, 0d3EFA01997C89EB71;
	fma.rn.f64 	%fd93, %fd92, %fd89, 0d3F2A01A014761F65;
	fma.rn.f64 	%fd94, %fd93, %fd89, 0d3F56C16C1852B7AF;
	fma.rn.f64 	%fd95, %fd94, %fd89, 0d3F81111111122322;
	fma.rn.f64 	%fd96, %fd95, %fd89, 0d3FA55555555502A1;
	fma.rn.f64 	%fd97, %fd96, %fd89, 0d3FC5555555555511;
	fma.rn.f64 	%fd98, %fd97, %fd89, 0d3FE000000000000B;
	fma.rn.f64 	%fd99, %fd98, %fd89, 0d3FF0000000000000;
	fma.rn.f64 	%fd100, %fd99, %fd89, 0d3FF0000000000000;
	{
	.reg .b32 %temp; 
	mov.b64 	{%r6, %temp}, %fd100;
	}
	{
	.reg .b32 %temp; 
	mov.b64 	{%temp, %r7}, %fd100;
	}
	shl.b32 	%r33, %r5, 20;
	add.s32 	%r34, %r33, %r7;
	mov.b64 	%fd108, {%r6, %r34};
	{
	.reg .b32 %temp; 
	mov.b64 	{%temp, %r35}, %fd4;
	}
	mov.b32 	%f2, %r35;
	abs.f32 	%f1, %f2;
	setp.lt.f32 	%p4, %f1, 0f4086232B;
	@%p4 bra 	$L__BB1_5;
	setp.lt.f64 	%p5, %fd4, 0d0000000000000000;
	add.f64 	%fd101, %fd4, 0d7FF0000000000000;
	selp.f64 	%fd108, 0d0000000000000000, %fd101, %p5;
	setp.geu.f32 	%p6, %f1, 0f40874800;
	@%p6 bra 	$L__BB1_5;
	shr.u32 	%r36, %r5, 31;
	add.s32 	%r37, %r5, %r36;
	shr.s32 	%r38, %r37, 1;
	shl.b32 	%r39, %r38, 20;
	add.s32 	%r40, %r7, %r39;
	mov.b64 	%fd102, {%r6, %r40};
	sub.s32 	%r41, %r5, %r38;
	shl.b32 	%r42, %r41, 20;
	add.s32 	%r43, %r42, 1072693248;
	mov.b32 	%r44, 0;
	mov.b64 	%fd103, {%r44, %r43};
	mul.f64 	%fd108, %fd103, %fd102;
$L__BB1_5:
	abs.f64 	%fd104, %fd108;
	setp.eq.f64 	%p7, %fd104, 0d7FF0000000000000;
	fma.rn.f64 	%fd105, %fd108, %fd5, %fd108;
	selp.f64 	%fd106, %fd108, %fd105, %p7;
	st.param.f64 	[func_retval0], %fd106;
	ret;

}


// ===== COMPILED SASS (sm_100) =====

	.target	sm_100

	.elftype	@"ET_EXEC"


//--------------------- .note.nv.tkinfo           --------------------------
	.section	.note.nv.tkinfo,"",@"SHT_NOTE"
	.sectionflags	@"SHF_NOTE_NV_TKINFO"
	.tkinfo
        /*0018*/ 	.word	0x00000002
        /*0030*/ 	.string	""
        /*0030*/ 	.string	"ptxas"
        /*0030*/ 	.string	"Cuda compilation tools, release 13.0, V13.0.88"
        /*0030*/ 	.string	"Build cuda_13.0.r13.0/compiler.36424714_0"
        /*0030*/ 	.string	"-arch sm_100 -m 64 "



//--------------------- .note.nv.cuinfo           --------------------------
	.section	.note.nv.cuinfo,"",@"SHT_NOTE"
	.sectionflags	@"SHF_NOTE_NV_CUINFO"
        /*0018*/ 	.short	0x0002
        /*001a*/ 	.short	0x0064
        /*001c*/ 	.short	0x0082
	.zero		2


//--------------------- .nv.info                  --------------------------
	.section	.nv.info,"",@"SHT_CUDA_INFO"
	.align	4


	//----- nvinfo : EIATTR_REGCOUNT
	.align		4
        /*0000*/ 	.byte	0x04, 0x2f
        /*0002*/ 	.short	(.L_2 - .L_1)
	.align		4
.L_1:
        /*0004*/ 	.word	index@(_Z6MiddlePdS_)
        /*0008*/ 	.word	0x00000030


	//----- nvinfo : EIATTR_FRAME_SIZE
	.align		4
.L_2:
        /*000c*/ 	.byte	0x04, 0x11
        /*000e*/ 	.short	(.L_4 - .L_3)
	.align		4
.L_3:
        /*0010*/ 	.word	index@($_Z6MiddlePdS_$__internal_accurate_pow)
        /*0014*/ 	.word	0x00000000


	//----- nvinfo : EIATTR_FRAME_SIZE
	.align		4
.L_4:
        /*0018*/ 	.byte	0x04, 0x11
        /*001a*/ 	.short	(.L_6 - .L_5)
	.align		4
.L_5:
        /*001c*/ 	.word	index@($__internal_1_$__cuda_sm20_div_rn_f64_full)
        /*0020*/ 	.word	0x00000000


	//----- nvinfo : EIATTR_FRAME_SIZE
	.align		4
.L_6:
        /*0024*/ 	.byte	0x04, 0x11
        /*0026*/ 	.short	(.L_8 - .L_7)
	.align		4
.L_7:
        /*0028*/ 	.word	index@($__internal_0_$__cuda_sm20_dblrcp_rn_slowpath_v3)
        /*002c*/ 	.word	0x00000000


	//----- nvinfo : EIATTR_FRAME_SIZE
	.align		4
.L_8:
        /*0030*/ 	.byte	0x04, 0x11
        /*0032*/ 	.short	(.L_10 - .L_9)
	.align		4
.L_9:
        /*0034*/ 	.word	index@(_Z6MiddlePdS_)
        /*0038*/ 	.word	0x00000000


	//----- nvinfo : EIATTR_MIN_STACK_SIZE
	.align		4
.L_10:
        /*003c*/ 	.byte	0x04, 0x12
        /*003e*/ 	.short	(.L_12 - .L_11)
	.align		4
.L_11:
        /*0040*/ 	.word	index@(_Z6MiddlePdS_)
        /*0044*/ 	.word	0x00000000
.L_12:


//--------------------- .nv.compat                --------------------------
	.section	.nv.compat,"",@"SHT_CUDA_COMPAT_INFO"
	.align	4
        /*0000*/ 	.byte	0x02, 0x09, 0x00, 0x00, 0x02, 0x02, 0x01, 0x00, 0x02, 0x05, 0x05, 0x00, 0x03, 0x07, 0x01, 0x01
        /*0010*/ 	.byte	0x02, 0x03, 0x00, 0x00, 0x02, 0x06, 0x01, 0x00, 0x04, 0x0b, 0x08, 0x00, 0x01, 0x00, 0x00, 0x00
        /*0020*/ 	.byte	0x00, 0x00, 0x00, 0x00


//--------------------- .nv.info._Z6MiddlePdS_    --------------------------
	.section	.nv.info._Z6MiddlePdS_,"",@"SHT_CUDA_INFO"
	.sectionflags	@""
	.align	4


	//----- nvinfo : EIATTR_CUDA_API_VERSION
	.align		4
        /*0000*/ 	.byte	0x04, 0x37
        /*0002*/ 	.short	(.L_14 - .L_13)
.L_13:
        /*0004*/ 	.word	0x00000082


	//----- nvinfo : EIATTR_KPARAM_INFO
	.align		4
.L_14:
        /*0008*/ 	.byte	0x04, 0x17
        /*000a*/ 	.short	(.L_16 - .L_15)
.L_15:
        /*000c*/ 	.word	0x00000000
        /*0010*/ 	.short	0x0001
        /*0012*/ 	.short	0x0008
        /*0014*/ 	.byte	0x00, 0xf5, 0x21, 0x00


	//----- nvinfo : EIATTR_KPARAM_INFO
	.align		4
.L_16:
        /*0018*/ 	.byte	0x04, 0x17
        /*001a*/ 	.short	(.L_18 - .L_17)
.L_17:
        /*001c*/ 	.word	0x00000000
        /*0020*/ 	.short	0x0000
        /*0022*/ 	.short	0x0000
        /*0024*/ 	.byte	0x00, 0xf5, 0x21, 0x00


	//----- nvinfo : EIATTR_SPARSE_MMA_MASK
	.align		4
.L_18:
        /*0028*/ 	.byte	0x03, 0x50
        /*002a*/ 	.short	0x0000


	//----- nvinfo : EIATTR_MAXREG_COUNT
	.align		4
        /*002c*/ 	.byte	0x03, 0x1b
        /*002e*/ 	.short	0x00ff


	//----- nvinfo : EIATTR_MERCURY_ISA_VERSION
	.align		4
        /*0030*/ 	.byte	0x03, 0x5f
        /*0032*/ 	.short	0x0101


	//----- nvinfo : EIATTR_VRC_CTA_INIT_COUNT
	.align		4
        /*0034*/ 	.byte	0x02, 0x4a
	.zero		1
	.zero		1


	//----- nvinfo : EIATTR_EXIT_INSTR_OFFSETS
	.align		4
        /*0038*/ 	.byte	0x04, 0x1c
        /*003a*/ 	.short	(.L_20 - .L_19)


	//   ....[0]....
.L_19:
        /*003c*/ 	.word	0x00000080


	//   ....[1]....
        /*0040*/ 	.word	0x00007b70


	//----- nvinfo : EIATTR_CRS_STACK_SIZE
	.align		4
.L_20:
        /*0044*/ 	.byte	0x04, 0x1e
        /*0046*/ 	.short	(.L_22 - .L_21)
.L_21:
        /*0048*/ 	.word	0x00000000


	//----- nvinfo : EIATTR_CBANK_PARAM_SIZE
	.align		4
.L_22:
        /*004c*/ 	.byte	0x03, 0x19
        /*004e*/ 	.short	0x0010


	//----- nvinfo : EIATTR_PARAM_CBANK
	.align		4
        /*0050*/ 	.byte	0x04, 0x0a
        /*0052*/ 	.short	(.L_24 - .L_23)
	.align		4
.L_23:
        /*0054*/ 	.word	index@(.nv.constant0._Z6MiddlePdS_)
        /*0058*/ 	.short	0x0380
        /*005a*/ 	.short	0x0010


	//----- nvinfo : EIATTR_SW_WAR
	.align		4
.L_24:
        /*005c*/ 	.byte	0x04, 0x36
        /*005e*/ 	.short	(.L_26 - .L_25)
.L_25:
        /*0060*/ 	.word	0x00000008
.L_26:


//--------------------- .nv.callgraph             --------------------------
	.section	.nv.callgraph,"",@"SHT_CUDA_CALLGRAPH"
	.align	4
	.sectionentsize	8
	.align		4
        /*0000*/ 	.word	0x00000000
	.align		4
        /*0004*/ 	.word	0xffffffff
	.align		4
        /*0008*/ 	.word	0x00000000
	.align		4
        /*000c*/ 	.word	0xfffffffe
	.align		4
        /*0010*/ 	.word	0x00000000
	.align		4
        /*0014*/ 	.word	0xfffffffd
	.align		4
        /*0018*/ 	.word	0x00000000
	.align		4
        /*001c*/ 	.word	0xfffffffc


//--------------------- .nv.constant3             --------------------------
	.section	.nv.constant3,"a",@progbits
	.align	8
.nv.constant3:
	.type		constData,@object
	.size		constData,(.L_0 - constData)
constData:
	.zero		56
.L_0:


//--------------------- .text._Z6MiddlePdS_       --------------------------
	.section	.text._Z6MiddlePdS_,"ax",@progbits
	.align	128
        .global         _Z6MiddlePdS_
        .type           _Z6MiddlePdS_,@function
        .size           _Z6MiddlePdS_,(.L_x_158 - _Z6MiddlePdS_)
        .other          _Z6MiddlePdS_,@"STO_CUDA_ENTRY STV_DEFAULT"
_Z6MiddlePdS_:
.text._Z6MiddlePdS_:
[----:B------:R-:W-:Y:S01]  /*0000*/  LDC R1, c[0x0][0x37c] ;  /* 0x0000df00ff017b82 */ /* 0x000fe20000000800 */
[----:B------:R-:W0:Y:S01]  /*0010*/  S2R R4, SR_TID.X ;  /* 0x0000000000047919 */ /* 0x000e220000002100 */
[----:B------:R-:W1:Y:S06]  /*0020*/  LDCU.64 UR6, c[0x3][0x30] ;  /* 0x00c00600ff0677ac */ /* 0x000e6c0008000a00 */
[----:B------:R-:W0:Y:S08]  /*0030*/  S2UR UR4, SR_CTAID.X ;  /* 0x00000000000479c3 */ /* 0x000e300000002500 */
[----:B------:R-:W0:Y:S01]  /*0040*/  LDC R5, c[0x0][0x360] ;  /* 0x0000d800ff057b82 */ /* 0x000e220000000800 */
[----:B-1----:R-:W1:Y:S01]  /*0050*/  F2I.F64.TRUNC R3, UR6 ;  /* 0x0000000600037d11 */ /* 0x002e62000830d100 */
[----:B0-----:R-:W-:-:S05]  /*0060*/  IMAD R4, R5, UR4, R4 ;  /* 0x0000000405047c24 */ /* 0x001fca000f8e0204 */
[----:B-1----:R-:W-:-:S13]  /*0070*/  ISETP.GE.AND P0, PT, R4, R3, PT ;  /* 0x000000030400720c */ /* 0x002fda0003f06270 */
[----:B------:R-:W-:Y:S05]  /*0080*/  @P0 EXIT ;  /* 0x000000000000094d */ /* 0x000fea0003800000 */
[----:B------:R-:W0:Y:S01]  /*0090*/  LDC R0, c[0x3][0x24] ;  /* 0x00c00900ff007b82 */ /* 0x000e220000000800 */
[----:B------:R-:W1:Y:S07]  /*00a0*/  LDCU.64 UR6, c[0x0][0x358] ;  /* 0x00006b00ff0677ac */ /* 0x000e6e0008000a00 */
[----:B------:R-:W2:Y:S01]  /*00b0*/  LDC.64 R18, c[0x3][0x20] ;  /* 0x00c00800ff127b82 */ /* 0x000ea20000000a00 */
[----:B0-----:R-:W2:Y:S01]  /*00c0*/  MUFU.RCP64H R3, R0 ;  /* 0x0000000000037308 */ /* 0x001ea20000001800 */
[----:B------:R-:W-:-:S05]  /*00d0*/  VIADD R2, R0, 0x300402 ;  /* 0x0030040200027836 */ /* 0x000fca0000000000 */
[----:B------:R-:W-:Y:S01]  /*00e0*/  FSETP.GEU.AND P0, PT, |R2|, 5.8789094863358348022e-39, PT ;  /* 0x004004020200780b */ /* 0x000fe20003f0e200 */
[----:B--2---:R-:W-:-:S08]  /*00f0*/  DFMA R6, R2, -R18, 1 ;  /* 0x3ff000000206742b */ /* 0x004fd00000000812 */
[----:B------:R-:W-:-:S08]  /*0100*/  DFMA R6, R6, R6, R6 ;  /* 0x000000060606722b */ /* 0x000fd00000000006 */
[----:B------:R-:W-:-:S08]  /*0110*/  DFMA R6, R2, R6, R2 ;  /* 0x000000060206722b */ /* 0x000fd00000000002 */
[----:B------:R-:W-:-:S08]  /*0120*/  DFMA R18, R6, -R18, 1 ;  /* 0x3ff000000612742b */ /* 0x000fd00000000812 */
[----:B------:R-:W-:Y:S01]  /*0130*/  DFMA R18, R6, R18, R6 ;  /* 0x000000120612722b */ /* 0x000fe20000000006 */
[----:B-1----:R-:W-:Y:S10]  /*0140*/  @P0 BRA `(.L_x_0) ;  /* 0x0000000000200947 */ /* 0x002ff40003800000 */
[----:B------:R-:W0:Y:S01]  /*0150*/  LDC R10, c[0x3][0x20] ;  /* 0x00c00800ff0a7b82 */ /* 0x000e220000000800 */
[----:B------:R-:W-:-:S05]  /*0160*/  LOP3.LUT R0, R0, 0x7fffffff, RZ, 0xc0, !PT ;  /* 0x7fffffff00007812 */ /* 0x000fca00078ec0ff */
[----:B------:R-:W-:Y:S01]  /*0170*/  VIADD R5, R0, 0xfff00000 ;  /* 0xfff0000000057836 */ /* 0x000fe20000000000 */
[----:B------:R-:W-:Y:S01]  /*0180*/  MOV R0, 0x1b0 ;  /* 0x000001b000007802 */ /* 0x000fe20000000f00 */
[----:B------:R-:W1:Y:S06]  /*0190*/  LDC R11, c[0x3][0x24] ;  /* 0x00c00900ff0b7b82 */ /* 0x000e6c0000000800 */
[----:B01----:R-:W-:Y:S05]  /*01a0*/  CALL.REL.NOINC `($__internal_0_$__cuda_sm20_dblrcp_rn_slowpath_v3) ;  /* 0x0000007800747944 */ /* 0x003fea0003c00000 */
[----:B------:R-:W-:Y:S02]  /*01b0*/  IMAD.MOV.U32 R18, RZ, RZ, R5 ;  /* 0x000000ffff127224 */ /* 0x000fe400078e0005 */
[----:B------:R-:W-:-:S07]  /*01c0*/  IMAD.MOV.U32 R19, RZ, RZ, R6 ;  /* 0x000000ffff137224 */ /* 0x000fce00078e0006 */
.L_x_0:
[----:B------:R-:W0:Y:S01]  /*01d0*/  LDC.64 R2, c[0x0][0x380] ;  /* 0x0000e000ff027b82 */ /* 0x000e220000000a00 */
[----:B------:R-:W1:Y:S07]  /*01e0*/  LDCU.128 UR12, c[0x3][URZ] ;  /* 0x00c00000ff0c77ac */ /* 0x000e6e0008000c00 */
[----:B------:R-:W2:Y:S08]  /*01f0*/  LDC R5, c[0x3][0x2c] ;  /* 0x00c00b00ff057b82 */ /* 0x000eb00000000800 */
[----:B------:R-:W3:Y:S01]  /*0200*/  LDC.64 R10, c[0x3][0x28] ;  /* 0x00c00a00ff0a7b82 */ /* 0x000ee20000000a00 */
[----:B0-----:R-:W4:Y:S01]  /*0210*/  LDG.E.64 R2, desc[UR6][R2.64] ;  /* 0x0000000602027981 */ /* 0x001f22000c1e1b00 */
[----:B------:R-:W0:Y:S01]  /*0220*/  I2F.F64 R16, R4 ;  /* 0x0000000400107312 */ /* 0x000e220000201c00 */
[----:B--2---:R-:W-:-:S07]  /*0230*/  VIADD R6, R5, 0x300402 ;  /* 0x0030040205067836 */ /* 0x004fce0000000000 */
[----:B------:R-:W3:Y:S01]  /*0240*/  MUFU.RCP64H R7, R5 ;  /* 0x0000000500077308 */ /* 0x000ee20000001800 */
[----:B------:R-:W-:Y:S01]  /*0250*/  FSETP.GEU.AND P2, PT, |R6|, 5.8789094863358348022e-39, PT ;  /* 0x004004020600780b */ /* 0x000fe20003f4e200 */
[----:B0-----:R-:W-:Y:S02]  /*0260*/  DFMA R16, R16, -R18, 120 ;  /* 0x405e00001010742b */ /* 0x001fe40000000812 */
[----:B---3--:R-:W-:-:S08]  /*0270*/  DFMA R8, R6, -R10, 1 ;  /* 0x3ff000000608742b */ /* 0x008fd0000000080a */
[----:B------:R-:W-:-:S08]  /*0280*/  DFMA R8, R8, R8, R8 ;  /* 0x000000080808722b */ /* 0x000fd00000000008 */
[----:B------:R-:W-:-:S08]  /*0290*/  DFMA R8, R6, R8, R6 ;  /* 0x000000080608722b */ /* 0x000fd00000000006 */
[----:B------:R-:W-:-:S08]  /*02a0*/  DFMA R10, R8, -R10, 1 ;  /* 0x3ff00000080a742b */ /* 0x000fd0000000080a */
[----:B------:R-:W-:Y:S01]  /*02b0*/  DFMA R10, R8, R10, R8 ;  /* 0x0000000a080a722b */ /* 0x000fe20000000008 */
[----:B-1----:R-:W-:Y:S01]  /*02c0*/  MOV R8, UR14 ;  /* 0x0000000e00087c02 */ /* 0x002fe20008000f00 */
[----:B------:R-:W-:-:S08]  /*02d0*/  IMAD.U32 R9, RZ, RZ, UR15 ;  /* 0x0000000fff097e24 */ /* 0x000fd0000f8e00ff */
[----:B------:R-:W-:Y:S02]  /*02e0*/  R2UR UR10, R10 ;  /* 0x000000000a0a72ca */ /* 0x000fe400000e0000 */
[----:B------:R-:W-:Y:S01]  /*02f0*/  R2UR UR11, R11 ;  /* 0x000000000b0b72ca */ /* 0x000fe200000e0000 */
[----:B----4-:R-:W-:Y:S01]  /*0300*/  DADD R12, R2, UR12 ;  /* 0x0000000c020c7e29 */ /* 0x010fe20008000000 */
[----:B------:R-:W0:Y:S09]  /*0310*/  LDCU.64 UR12, c[0x3][0x10] ;  /* 0x00c00200ff0c77ac */ /* 0x000e320008000a00 */
[----:B------:R-:W-:-:S02]  /*0320*/  R2UR UR8, R12 ;  /* 0x000000000c0872ca */ /* 0x000fc400000e0000 */
[----:B------:R-:W-:-:S13]  /*0330*/  R2UR UR9, R13 ;  /* 0x000000000d0972ca */ /* 0x000fda00000e0000 */
[----:B------:R-:W-:-:S14]  /*0340*/  DSETP.LEU.AND P0, PT, R8, UR8, PT ;  /* 0x0000000808007e2a */ /* 0x000fdc000bf0b000 */
[----:B0-----:R-:W-:Y:S05]  /*0350*/  @!P0 BRA `(.L_x_1) ;  /* 0x00000000002c8947 */ /* 0x001fea0003800000 */
[----:B------:R-:W0:Y:S01]  /*0360*/  LDC.64 R2, c[0x3][0x10] ;  /* 0x00c00400ff027b82 */ /* 0x000e220000000a00 */
[----:B------:R-:W-:Y:S02]  /*0370*/  DSETP.LE.AND P0, PT, R8, UR8, PT ;  /* 0x0000000808007e2a */ /* 0x000fe4000bf03000 */
[----:B0-----:R-:W-:-:S08]  /*0380*/  DADD R2, R2, UR14 ;  /* 0x0000000e02027e29 */ /* 0x001fd00008000000 */
[C---:B------:R-:W-:Y:S02]  /*0390*/  DADD R6, R2.reuse, -UR8 ;  /* 0x8000000802067e29 */ /* 0x040fe40008000000 */
[----:B------:R-:W-:-:S08]  /*03a0*/  DSETP.LEU.AND P1, PT, R2, UR8, PT ;  /* 0x0000000802007e2a */ /* 0x000fd0000bf2b000 */
[----:B------:R-:W-:Y:S02]  /*03b0*/  FSEL R0, R6, RZ, !P1 ;  /* 0x000000ff06007208 */ /* 0x000fe40004800000 */
[----:B------:R-:W-:Y:S02]  /*03c0*/  FSEL R6, R7, RZ, !P1 ;  /* 0x000000ff07067208 */ /* 0x000fe40004800000 */
[----:B------:R-:W-:Y:S02]  /*03d0*/  FSEL R0, R0, RZ, P0 ;  /* 0x000000ff00007208 */ /* 0x000fe40000000000 */
[----:B------:R-:W-:Y:S02]  /*03e0*/  FSEL R6, R6, RZ, P0 ;  /* 0x000000ff06067208 */ /* 0x000fe40000000000 */
[----:B------:R-:W-:Y:S02]  /*03f0*/  R2UR UR12, R0 ;  /* 0x00000000000c72ca */ /* 0x000fe400000e0000 */
[----:B------:R-:W-:-:S15]  /*0400*/  R2UR UR13, R6 ;  /* 0x00000000060d72ca */ /* 0x000fde00000e0000 */
.L_x_1:
[----:B------:R-:W-:Y:S05]  /*0410*/  @P2 BRA `(.L_x_2) ;  /* 0x0000000000202947 */ /* 0x000fea0003800000 */
[----:B------:R-:W0:Y:S01]  /*0420*/  LDC R10, c[0x3][0x28] ;  /* 0x00c00a00ff0a7b82 */ /* 0x000e220000000800 */
[----:B------:R-:W-:-:S05]  /*0430*/  LOP3.LUT R0, R5, 0x7fffffff, RZ, 0xc0, !PT ;  /* 0x7fffffff05007812 */ /* 0x000fca00078ec0ff */
[----:B------:R-:W-:Y:S01]  /*0440*/  VIADD R5, R0, 0xfff00000 ;  /* 0xfff0000000057836 */ /* 0x000fe20000000000 */
[----:B------:R-:W-:Y:S01]  /*0450*/  MOV R0, 0x480 ;  /* 0x0000048000007802 */ /* 0x000fe20000000f00 */
[----:B------:R-:W1:Y:S06]  /*0460*/  LDC R11, c[0x3][0x2c] ;  /* 0x00c00b00ff0b7b82 */ /* 0x000e6c0000000800 */
[----:B01----:R-:W-:Y:S05]  /*0470*/  CALL.REL.NOINC `($__internal_0_$__cuda_sm20_dblrcp_rn_slowpath_v3) ;  /* 0x0000007400c07944 */ /* 0x003fea0003c00000 */
[----:B------:R-:W-:Y:S02]  /*0480*/  R2UR UR10, R5 ;  /* 0x00000000050a72ca */ /* 0x000fe400000e0000 */
[----:B------:R-:W-:-:S15]  /*0490*/  R2UR UR11, R6 ;  /* 0x00000000060b72ca */ /* 0x000fde00000e0000 */
.L_x_2:
[----:B------:R-:W0:Y:S01]  /*04a0*/  LDCU.64 UR4, c[0x3][0x28] ;  /* 0x00c00500ff0477ac */ /* 0x000e220008000a00 */
[----:B------:R-:W-:Y:S01]  /*04b0*/  DADD R8, -R16, 120 ;  /* 0x405e000010087429 */ /* 0x000fe20000000100 */
[----:B------:R-:W-:Y:S01]  /*04c0*/  IMAD.MOV.U32 R10, RZ, RZ, 0x47ae147b ;  /* 0x47ae147bff0a7424 */ /* 0x000fe200078e00ff */
[----:B------:R-:W-:Y:S01]  /*04d0*/  BSSY.RECONVERGENT B0, `(.L_x_3) ;  /* 0x000000e000007945 */ /* 0x000fe20003800200 */
[----:B------:R-:W-:Y:S01]  /*04e0*/  IMAD.MOV.U32 R11, RZ, RZ, 0x40107ae1 ;  /* 0x40107ae1ff0b7424 */ /* 0x000fe200078e00ff */
[----:B------:R-:W-:-:S04]  /*04f0*/  MOV R0, 0x5b0 ;  /* 0x000005b000007802 */ /* 0x000fc80000000f00 */
[----:B------:R-:W-:Y:S02]  /*0500*/  DADD R6, R16, R8 ;  /* 0x0000000010067229 */ /* 0x000fe40000000008 */
[----:B0-----:R-:W-:Y:S01]  /*0510*/  DMUL R2, R8, UR4 ;  /* 0x0000000408027c28 */ /* 0x001fe20008000000 */
[----:B------:R-:W-:Y:S01]  /*0520*/  UMOV UR4, 0x6a7ef9db ;  /* 0x6a7ef9db00047882 */ /* 0x000fe20000000000 */
[----:B------:R-:W-:-:S04]  /*0530*/  UMOV UR5, 0x3fa374bc ;  /* 0x3fa374bc00057882 */ /* 0x000fc80000000000 */
[----:B------:R-:W-:-:S04]  /*0540*/  DFMA R6, R6, UR4, -R10 ;  /* 0x0000000406067c2b */ /* 0x000fc8000800080a */
[----:B------:R-:W0:Y:S06]  /*0550*/  F2I.F64.FLOOR R2, R2 ;  /* 0x0000000200027311 */ /* 0x000e2c0000305100 */
[----:B------:R-:W-:Y:S01]  /*0560*/  IMAD.MOV.U32 R44, RZ, RZ, R6 ;  /* 0x000000ffff2c7224 */ /* 0x000fe200078e0006 */
[----:B------:R-:W-:Y:S01]  /*0570*/  MOV R45, R7 ;  /* 0x00000007002d7202 */ /* 0x000fe20000000f00 */
[----:B0-----:R-:W0:Y:S02]  /*0580*/  I2F.F64 R22, R2 ;  /* 0x0000000200167312 */ /* 0x001e240000201c00 */
[----:B0-----:R-:W-:-:S11]  /*0590*/  DFMA R22, R22, UR10, -R8 ;  /* 0x0000000a16167c2b */ /* 0x001fd60008000808 */
[----:B------:R-:W-:Y:S05]  /*05a0*/  CALL.REL.NOINC `($_Z6MiddlePdS_$__internal_accurate_pow) ;  /* 0x0000007c00b07944 */ /* 0x000fea0003c00000 */
[----:B------:R-:W-:Y:S05]  /*05b0*/  BSYNC.RECONVERGENT B0 ;  /* 0x0000000000007941 */ /* 0x000fea0003800200 */
.L_x_3:
[----:B------:R-:W-:Y:S01]  /*05c0*/  DADD R10, R6, 10 ;  /* 0x40240000060a7429 */ /* 0x000fe20000000000 */
[----:B------:R-:W-:Y:S09]  /*05d0*/  BSSY.RECONVERGENT B0, `(.L_x_4) ;  /* 0x000000b000007945 */ /* 0x000ff20003800200 */
[----:B------:R-:W-:-:S04]  /*05e0*/  LOP3.LUT R10, R11, 0x7ff00000, RZ, 0xc0, !PT ;  /* 0x7ff000000b0a7812 */ /* 0x000fc800078ec0ff */
[----:B------:R-:W-:-:S13]  /*05f0*/  ISETP.NE.AND P0, PT, R10, 0x7ff00000, PT ;  /* 0x7ff000000a00780c */ /* 0x000fda0003f05270 */
[----:B------:R-:W-:Y:S05]  /*0600*/  @P0 BRA `(.L_x_5) ;  /* 0x00000000001c0947 */ /* 0x000fea0003800000 */
[----:B------:R-:W-:-:S14]  /*0610*/  DSETP.NAN.AND P0, PT, R6, R6, PT ;  /* 0x000000060600722a */ /* 0x000fdc0003f08000 */
[----:B------:R-:W-:Y:S01]  /*0620*/  @P0 DADD R28, R6, 10 ;  /* 0x40240000061c0429 */ /* 0x000fe20000000000 */
[----:B------:R-:W-:Y:S10]  /*0630*/  @P0 BRA `(.L_x_5) ;  /* 0x0000000000100947 */ /* 0x000ff40003800000 */
[----:B------:R-:W-:-:S14]  /*0640*/  DSETP.NEU.AND P0, PT, |R6|, +INF , PT ;  /* 0x7ff000000600742a */ /* 0x000fdc0003f0d200 */
[----:B------:R-:W-:Y:S01]  /*0650*/  @!P0 ISETP.GE.AND P1, PT, R7, RZ, PT ;  /* 0x000000ff0700820c */ /* 0x000fe20003f26270 */
[----:B------:R-:W-:-:S03]  /*0660*/  @!P0 IMAD.MOV.U32 R28, RZ, RZ, RZ ;  /* 0x000000ffff1c8224 */ /* 0x000fc600078e00ff */
[----:B------:R-:W-:-:S09]  /*0670*/  @!P0 SEL R29, RZ, 0x7ff00000, !P1 ;  /* 0x7ff00000ff1d8807 */ /* 0x000fd20004800000 */
.L_x_5:
[----:B------:R-:W-:Y:S05]  /*0680*/  BSYNC.RECONVERGENT B0 ;  /* 0x0000000000007941 */ /* 0x000fea0003800200 */
.L_x_4:
[----:B------:R-:W-:Y:S01]  /*0690*/  UMOV UR4, 0xd2f1a9fc ;  /* 0xd2f1a9fc00047882 */ /* 0x000fe20000000000 */
[----:B------:R-:W-:Y:S01]  /*06a0*/  UMOV UR5, 0x3f40624d ;  /* 0x3f40624d00057882 */ /* 0x000fe20000000000 */
[----:B------:R-:W-:Y:S01]  /*06b0*/  DSETP.GE.AND P0, PT, R8, UR12, PT ;  /* 0x0000000c08007e2a */ /* 0x000fe2000bf06000 */
[----:B------:R-:W-:Y:S01]  /*06c0*/  IMAD.MOV.U32 R20, RZ, RZ, RZ ;  /* 0x000000ffff147224 */ /* 0x000fe200078e00ff */
[----:B------:R-:W-:Y:S01]  /*06d0*/  DADD R28, R28, UR4 ;  /* 0x000000041c1c7e29 */ /* 0x000fe20008000000 */
[----:B------:R-:W-:Y:S01]  /*06e0*/  IMAD.MOV.U32 R10, RZ, RZ, 0x47ae147b ;  /* 0x47ae147bff0a7424 */ /* 0x000fe200078e00ff */
[----:B------:R-:W-:Y:S01]  /*06f0*/  DSETP.NEU.AND P1, PT, R6, RZ, PT ;  /* 0x000000ff0600722a */ /* 0x000fe20003f2d000 */
[----:B------:R-:W-:Y:S01]  /*0700*/  IMAD.MOV.U32 R11, RZ, RZ, 0x40107ae1 ;  /* 0x40107ae1ff0b7424 */ /* 0x000fe200078e00ff */
[----:B------:R-:W-:Y:S01]  /*0710*/  DFMA R12, R22, 0.5, R8 ;  /* 0x3fe00000160c782b */ /* 0x000fe20000000008 */
[----:B------:R-:W-:Y:S01]  /*0720*/  FSEL R21, RZ, -1.875, !P0 ;  /* 0xbff00000ff157808 */ /* 0x000fe20004000000 */
[----:B------:R-:W-:Y:S01]  /*0730*/  UMOV UR4, 0x6a7ef9db ;  /* 0x6a7ef9db00047882 */ /* 0x000fe20000000000 */
[----:B------:R-:W-:Y:S01]  /*0740*/  UMOV UR5, 0x3fa374bc ;  /* 0x3fa374bc00057882 */ /* 0x000fe20000000000 */
[----:B------:R-:W-:Y:S01]  /*0750*/  DMUL R28, RZ, R28 ;  /* 0x0000001cff1c7228 */ /* 0x000fe20000000000 */
[----:B------:R-:W-:Y:S01]  /*0760*/  BSSY.RECONVERGENT B0, `(.L_x_6) ;  /* 0x000000c000007945 */ /* 0x000fe20003800200 */
[----:B------:R-:W-:-:S08]  /*0770*/  MOV R0, 0x820 ;  /* 0x0000082000007802 */ /* 0x000fd00000000f00 */
[----:B------:R-:W-:Y:S02]  /*0780*/  FSEL R6, R28, RZ, P1 ;  /* 0x000000ff1c067208 */ /* 0x000fe40000800000 */
[----:B------:R-:W-:-:S06]  /*0790*/  FSEL R7, R29, RZ, P1 ;  /* 0x000000ff1d077208 */ /* 0x000fcc0000800000 */
[----:B------:R-:W-:Y:S02]  /*07a0*/  DADD R20, R20, -R6 ;  /* 0x0000000014147229 */ /* 0x000fe40000000806 */
[----:B------:R-:W-:-:S06]  /*07b0*/  DADD R6, R16, R12 ;  /* 0x0000000010067229 */ /* 0x000fcc000000000c */
[----:B------:R-:W-:Y:S02]  /*07c0*/  DMUL R20, R22, R20 ;  /* 0x0000001416147228 */ /* 0x000fe40000000000 */
[----:B------:R-:W-:-:S06]  /*07d0*/  DFMA R6, R6, UR4, -R10 ;  /* 0x0000000406067c2b */ /* 0x000fcc000800080a */
[----:B------:R-:W-:-:S04]  /*07e0*/  DFMA R10, R20, 0.5, RZ ;  /* 0x3fe00000140a782b */ /* 0x000fc800000000ff */
[----:B------:R-:W-:Y:S01]  /*07f0*/  IMAD.MOV.U32 R44, RZ, RZ, R6 ;  /* 0x000000ffff2c7224 */ /* 0x000fe200078e0006 */
[----:B------:R-:W-:-:S07]  /*0800*/  MOV R45, R7 ;  /* 0x00000007002d7202 */ /* 0x000fce0000000f00 */
[----:B------:R-:W-:Y:S05]  /*0810*/  CALL.REL.NOINC `($_Z6MiddlePdS_$__internal_accurate_pow) ;  /* 0x0000007c00147944 */ /* 0x000fea0003c00000 */
[----:B------:R-:W-:Y:S05]  /*0820*/  BSYNC.RECONVERGENT B0 ;  /* 0x0000000000007941 */ /* 0x000fea0003800200 */
.L_x_6:
[----:B------:R-:W-:Y:S01]  /*0830*/  DADD R14, R6, 10 ;  /* 0x40240000060e7429 */ /* 0x000fe20000000000 */
[----:B------:R-:W-:Y:S01]  /*0840*/  UMOV UR14, 0xd2f1a9fc ;  /* 0xd2f1a9fc000e7882 */ /* 0x000fe20000000000 */
[----:B------:R-:W-:Y:S01]  /*0850*/  UMOV UR15, 0x3f40624d ;  /* 0x3f40624d000f7882 */ /* 0x000fe20000000000 */
[----:B------:R-:W-:Y:S01]  /*0860*/  BSSY.RECONVERGENT B0, `(.L_x_7) ;  /* 0x0000010000007945 */ /* 0x000fe20003800200 */
[----:B------:R-:W-:Y:S01]  /*0870*/  DSETP.GE.AND P0, PT, R12, UR12, PT ;  /* 0x0000000c0c007e2a */ /* 0x000fe2000bf06000 */
[----:B------:R-:W-:Y:S02]  /*0880*/  IMAD.MOV.U32 R12, RZ, RZ, R28 ;  /* 0x000000ffff0c7224 */ /* 0x000fe400078e001c */
[----:B------:R-:W-:-:S03]  /*0890*/  IMAD.MOV.U32 R13, RZ, RZ, R29 ;  /* 0x000000ffff0d7224 */ /* 0x000fc600078e001d */
[----:B------:R-:W-:-:S04]  /*08a0*/  LOP3.LUT R14, R15, 0x7ff00000, RZ, 0xc0, !PT ;  /* 0x7ff000000f0e7812 */ /* 0x000fc800078ec0ff */
[----:B------:R-:W-:-:S13]  /*08b0*/  ISETP.NE.AND P1, PT, R14, 0x7ff00000, PT ;  /* 0x7ff000000e00780c */ /* 0x000fda0003f25270 */
[----:B------:R-:W-:Y:S05]  /*08c0*/  @P1 BRA `(.L_x_8) ;  /* 0x0000000000241947 */ /* 0x000fea0003800000 */
[----:B------:R-:W-:-:S14]  /*08d0*/  DSETP.NAN.AND P2, PT, R6, R6, PT ;  /* 0x000000060600722a */ /* 0x000fdc0003f48000 */
[----:B------:R-:W-:Y:S01]  /*08e0*/  @P2 DADD R12, R6, 10 ;  /* 0x40240000060c2429 */ /* 0x000fe20000000000 */
[----:B------:R-:W-:Y:S10]  /*08f0*/  @P2 BRA `(.L_x_8) ;  /* 0x0000000000182947 */ /* 0x000ff40003800000 */
[----:B------:R-:W-:Y:S01]  /*0900*/  DSETP.NEU.AND P2, PT, |R6|, +INF , PT ;  /* 0x7ff000000600742a */ /* 0x000fe20003f4d200 */
[----:B------:R-:W-:Y:S02]  /*0910*/  IMAD.MOV.U32 R12, RZ, RZ, R28 ;  /* 0x000000ffff0c7224 */ /* 0x000fe400078e001c */
[----:B------:R-:W-:-:S11]  /*0920*/  IMAD.MOV.U32 R13, RZ, RZ, R29 ;  /* 0x000000ffff0d7224 */ /* 0x000fd600078e001d */
[----:B------:R-:W-:Y:S01]  /*0930*/  @!P2 ISETP.GE.AND P3, PT, R7, RZ, PT ;  /* 0x000000ff0700a20c */ /* 0x000fe20003f66270 */
[----:B------:R-:W-:-:S03]  /*0940*/  @!P2 IMAD.MOV.U32 R12, RZ, RZ, RZ ;  /* 0x000000ffff0ca224 */ /* 0x000fc600078e00ff */
[----:B------:R-:W-:-:S09]  /*0950*/  @!P2 SEL R13, RZ, 0x7ff00000, !P3 ;  /* 0x7ff00000ff0da807 */ /* 0x000fd20005800000 */
.L_x_8:
[----:B------:R-:W-:Y:S05]  /*0960*/  BSYNC.RECONVERGENT B0 ;  /* 0x0000000000007941 */ /* 0x000fea0003800200 */
.L_x_7:
[----:B------:R-:W-:Y:S01]  /*0970*/  DADD R14, R12, UR14 ;  /* 0x0000000e0c0e7e29 */ /* 0x000fe20008000000 */
[----:B------:R-:W-:Y:S01]  /*0980*/  FSEL R25, RZ, 1.875, !P0 ;  /* 0x3ff00000ff197808 */ /* 0x000fe20004000000 */
[----:B------:R-:W-:Y:S01]  /*0990*/  DSETP.NEU.AND P0, PT, R6, RZ, PT ;  /* 0x000000ff0600722a */ /* 0x000fe20003f0d000 */
[----:B------:R-:W-:Y:S01]  /*09a0*/  MOV R24, RZ ;  /* 0x000000ff00187202 */ /* 0x000fe20000000f00 */
[----:B------:R-:W-:Y:S01]  /*09b0*/  UMOV UR4, 0x9999999a ;  /* 0x9999999a00047882 */ /* 0x000fe20000000000 */
[----:B------:R-:W-:Y:S01]  /*09c0*/  UMOV UR5, 0x3fa99999 ;  /* 0x3fa9999900057882 */ /* 0x000fe20000000000 */
[----:B------:R-:W-:Y:S01]  /*09d0*/  DADD R12, RZ, -R10 ;  /* 0x00000000ff0c7229 */ /* 0x000fe2000000080a */
[----:B------:R-:W-:Y:S02]  /*09e0*/  BSSY.RECONVERGENT B0, `(.L_x_9) ;  /* 0x000000e000007945 */ /* 0x000fe40003800200 */
[----:B------:R-:W-:Y:S01]  /*09f0*/  DFMA R10, R10, UR4, -R24 ;  /* 0x000000040a0a7c2b */ /* 0x000fe20008000818 */
[----:B------:R-:W-:-:S02]  /*0a00*/  FSEL R14, R14, 1526726.625, P0 ;  /* 0x49ba5e350e0e7808 */ /* 0x000fc40000000000 */
[----:B------:R-:W-:-:S06]  /*0a10*/  FSEL R15, R15, 1.8750624656677246094, P0 ;  /* 0x3ff0020c0f0f7808 */ /* 0x000fcc0000000000 */
[----:B------:R-:W-:-:S08]  /*0a20*/  DFMA R10, -R12, R14, R10 ;  /* 0x0000000e0c0a722b */ /* 0x000fd0000000010a */
[----:B------:R-:W-:Y:S01]  /*0a30*/  DMUL R14, R22, R10 ;  /* 0x0000000a160e7228 */ /* 0x000fe20000000000 */
[----:B------:R-:W-:Y:S10]  /*0a40*/  @P1 BRA `(.L_x_10) ;  /* 0x00000000001c1947 */ /* 0x000ff40003800000 */
[----:B------:R-:W-:-:S14]  /*0a50*/  DSETP.NAN.AND P1, PT, R6, R6, PT ;  /* 0x000000060600722a */ /* 0x000fdc0003f28000 */
[----:B------:R-:W-:Y:S01]  /*0a60*/  @P1 DADD R28, R6, 10 ;  /* 0x40240000061c1429 */ /* 0x000fe20000000000 */
[----:B------:R-:W-:Y:S10]  /*0a70*/  @P1 BRA `(.L_x_10) ;  /* 0x0000000000101947 */ /* 0x000ff40003800000 */
[----:B------:R-:W-:-:S14]  /*0a80*/  DSETP.NEU.AND P1, PT, |R6|, +INF , PT ;  /* 0x7ff000000600742a */ /* 0x000fdc0003f2d200 */
[----:B------:R-:W-:Y:S01]  /*0a90*/  @!P1 ISETP.GE.AND P2, PT, R7, RZ, PT ;  /* 0x000000ff0700920c */ /* 0x000fe20003f46270 */
[----:B------:R-:W-:-:S03]  /*0aa0*/  @!P1 IMAD.MOV.U32 R28, RZ, RZ, RZ ;  /* 0x000000ffff1c9224 */ /* 0x000fc600078e00ff */
[----:B------:R-:W-:-:S09]  /*0ab0*/  @!P1 SEL R29, RZ, 0x7ff00000, !P2 ;  /* 0x7ff00000ff1d9807 */ /* 0x000fd20005000000 */
.L_x_10:
[----:B------:R-:W-:Y:S05]  /*0ac0*/  BSYNC.RECONVERGENT B0 ;  /* 0x0000000000007941 */ /* 0x000fea0003800200 */
.L_x_9:
[----:B------:R-:W-:Y:S01]  /*0ad0*/  DADD R28, R28, UR14 ;  /* 0x0000000e1c1c7e29 */ /* 0x000fe20008000000 */
[----:B------:R-:W-:Y:S01]  /*0ae0*/  BSSY.RECONVERGENT B0, `(.L_x_11) ;  /* 0x0000014000007945 */ /* 0x000fe20003800200 */
[----:B------:R-:W-:Y:S01]  /*0af0*/  DFMA R12, R14, 0.5, RZ ;  /* 0x3fe000000e0c782b */ /* 0x000fe200000000ff */
[----:B------:R-:W-:Y:S01]  /*0b00*/  MOV R0, 0xc20 ;  /* 0x00000c2000007802 */ /* 0x000fe20000000f00 */
[----:B------:R-:W-:-:S06]  /*0b10*/  DADD R6, R8, R22 ;  /* 0x0000000008067229 */ /* 0x000fcc0000000016 */
[----:B------:R-:W-:Y:S01]  /*0b20*/  DFMA R10, R12, UR4, -R24 ;  /* 0x000000040c0a7c2b */ /* 0x000fe20008000818 */
[----:B------:R-:W-:Y:S01]  /*0b30*/  UMOV UR4, 0x6a7ef9db ;  /* 0x6a7ef9db00047882 */ /* 0x000fe20000000000 */
[----:B------:R-:W-:Y:S01]  /*0b40*/  DADD R8, RZ, -R12 ;  /* 0x00000000ff087229 */ /* 0x000fe2000000080c */
[----:B------:R-:W-:Y:S01]  /*0b50*/  IMAD.MOV.U32 R24, RZ, RZ, 0x47ae147b ;  /* 0x47ae147bff187424 */ /* 0x000fe200078e00ff */
[----:B------:R-:W-:Y:S01]  /*0b60*/  FSEL R12, R28, 1526726.625, P0 ;  /* 0x49ba5e351c0c7808 */ /* 0x000fe20000000000 */
[----:B------:R-:W-:Y:S01]  /*0b70*/  IMAD.MOV.U32 R25, RZ, RZ, 0x40107ae1 ;  /* 0x40107ae1ff197424 */ /* 0x000fe200078e00ff */
[----:B------:R-:W-:Y:S01]  /*0b80*/  FSEL R13, R29, 1.8750624656677246094, P0 ;  /* 0x3ff0020c1d0d7808 */ /* 0x000fe20000000000 */
[----:B------:R-:W-:-:S05]  /*0b90*/  UMOV UR5, 0x3fa374bc ;  /* 0x3fa374bc00057882 */ /* 0x000fca0000000000 */
[----:B------:R-:W-:Y:S02]  /*0ba0*/  DFMA R8, -R8, R12, R10 ;  /* 0x0000000c0808722b */ /* 0x000fe4000000010a */
[----:B------:R-:W-:-:S06]  /*0bb0*/  DADD R10, R16, R6 ;  /* 0x00000000100a7229 */ /* 0x000fcc0000000006 */
[----:B------:R-:W-:Y:S02]  /*0bc0*/  DMUL R12, R22, R8 ;  /* 0x00000008160c7228 */ /* 0x000fe40000000000 */
[----:B------:R-:W-:-:S06]  /*0bd0*/  DFMA R8, R10, UR4, -R24 ;  /* 0x000000040a087c2b */ /* 0x000fcc0008000818 */
[----:B------:R-:W-:-:S04]  /*0be0*/  DADD R10, RZ, R12 ;  /* 0x00000000ff0a7229 */ /* 0x000fc8000000000c */
[----:B------:R-:W-:Y:S02]  /*0bf0*/  IMAD.MOV.U32 R44, RZ, RZ, R8 ;  /* 0x000000ffff2c7224 */ /* 0x000fe400078e0008 */
[----:B------:R-:W-:-:S07]  /*0c00*/  IMAD.MOV.U32 R45, RZ, RZ, R9 ;  /* 0x000000ffff2d7224 */ /* 0x000fce00078e0009 */
[----:B------:R-:W-:Y:S05]  /*0c10*/  CALL.REL.NOINC `($_Z6MiddlePdS_$__internal_accurate_pow) ;  /* 0x0000007800147944 */ /* 0x000fea0003c00000 */
[----:B------:R-:W-:Y:S05]  /*0c20*/  BSYNC.RECONVERGENT B0 ;  /* 0x0000000000007941 */ /* 0x000fea0003800200 */
.L_x_11:
[----:B------:R-:W0:Y:S01]  /*0c30*/  MUFU.RCP64H R25, 6 ;  /* 0x4018000000197908 */ /* 0x000e220000001800 */
[----:B------:R-:W-:Y:S01]  /*0c40*/  MOV R30, 0x0 ;  /* 0x00000000001e7802 */ /* 0x000fe20000000f00 */
[----:B------:R-:W-:Y:S01]  /*0c50*/  IMAD.MOV.U32 R31, RZ, RZ, 0x40180000 ;  /* 0x40180000ff1f7424 */ /* 0x000fe200078e00ff */
[----:B------:R-:W-:Y:S01]  /*0c60*/  BSSY.RECONVERGENT B0, `(.L_x_12) ;  /* 0x0000014000007945 */ /* 0x000fe20003800200 */
[----:B------:R-:W-:Y:S01]  /*0c70*/  IMAD.MOV.U32 R24, RZ, RZ, 0x1 ;  /* 0x00000001ff187424 */ /* 0x000fe200078e00ff */
[----:B------:R-:W-:-:S05]  /*0c80*/  DSETP.GE.AND P0, PT, R6, UR12, PT ;  /* 0x0000000c06007e2a */ /* 0x000fca000bf06000 */
[----:B0-----:R-:W-:-:S08]  /*0c90*/  DFMA R26, R24, -R30, 1 ;  /* 0x3ff00000181a742b */ /* 0x001fd0000000081e */
[----:B------:R-:W-:-:S08]  /*0ca0*/  DFMA R26, R26, R26, R26 ;  /* 0x0000001a1a1a722b */ /* 0x000fd0000000001a */
[----:B------:R-:W-:Y:S02]  /*0cb0*/  DFMA R26, R24, R26, R24 ;  /* 0x0000001a181a722b */ /* 0x000fe40000000018 */
[----:B------:R-:W-:-:S06]  /*0cc0*/  DADD R24, R8, 10 ;  /* 0x4024000008187429 */ /* 0x000fcc0000000000 */
[----:B------:R-:W-:-:S04]  /*0cd0*/  DFMA R30, R26, -R30, 1 ;  /* 0x3ff000001a1e742b */ /* 0x000fc8000000081e */
[----:B------:R-:W-:-:S04]  /*0ce0*/  LOP3.LUT R24, R25, 0x7ff00000, RZ, 0xc0, !PT ;  /* 0x7ff0000019187812 */ /* 0x000fc800078ec0ff */
[----:B------:R-:W-:Y:S01]  /*0cf0*/  ISETP.NE.AND P1, PT, R24, 0x7ff00000, PT ;  /* 0x7ff000001800780c */ /* 0x000fe20003f25270 */
[----:B------:R-:W-:-:S08]  /*0d00*/  DFMA R30, R26, R30, R26 ;  /* 0x0000001e1a1e722b */ /* 0x000fd0000000001a */
[----:B------:R-:W-:-:S04]  /*0d10*/  DMUL R26, R20, R30 ;  /* 0x0000001e141a7228 */ /* 0x000fc80000000000 */
[----:B------:R-:W-:Y:S07]  /*0d20*/  @P1 BRA `(.L_x_13) ;  /* 0x00000000001c1947 */ /* 0x000fee0003800000 */
[----:B------:R-:W-:-:S14]  /*0d30*/  DSETP.NAN.AND P1, PT, R8, R8, PT ;  /* 0x000000080800722a */ /* 0x000fdc0003f28000 */
[----:B------:R-:W-:Y:S01]  /*0d40*/  @P1 DADD R28, R8, 10 ;  /* 0x40240000081c1429 */ /* 0x000fe20000000000 */
[----:B------:R-:W-:Y:S10]  /*0d50*/  @P1 BRA `(.L_x_13) ;  /* 0x0000000000101947 */ /* 0x000ff40003800000 */
[----:B------:R-:W-:-:S14]  /*0d60*/  DSETP.NEU.AND P1, PT, |R8|, +INF , PT ;  /* 0x7ff000000800742a */ /* 0x000fdc0003f2d200 */
[----:B------:R-:W-:Y:S01]  /*0d70*/  @!P1 ISETP.GE.AND P2, PT, R9, RZ, PT ;  /* 0x000000ff0900920c */ /* 0x000fe20003f46270 */
[----:B------:R-:W-:-:S03]  /*0d80*/  @!P1 IMAD.MOV.U32 R28, RZ, RZ, RZ ;  /* 0x000000ffff1c9224 */ /* 0x000fc600078e00ff */
[----:B------:R-:W-:-:S09]  /*0d90*/  @!P1 SEL R29, RZ, 0x7ff00000, !P2 ;  /* 0x7ff00000ff1d9807 */ /* 0x000fd20005000000 */
.L_x_13:
[----:B------:R-:W-:Y:S05]  /*0da0*/  BSYNC.RECONVERGENT B0 ;  /* 0x0000000000007941 */ /* 0x000fea0003800200 */
.L_x_12:
[----:B------:R-:W-:Y:S01]  /*0db0*/  DFMA R32, R26, -6, R20 ;  /* 0xc01800001a20782b */ /* 0x000fe20000000014 */
[----:B------:R-:W-:Y:S01]  /*0dc0*/  UMOV UR4, 0xd2f1a9fc ;  /* 0xd2f1a9fc00047882 */ /* 0x000fe20000000000 */
[----:B------:R-:W-:Y:S01]  /*0dd0*/  UMOV UR5, 0x3f40624d ;  /* 0x3f40624d00057882 */ /* 0x000fe20000000000 */
[----:B------:R-:W-:Y:S01]  /*0de0*/  FSEL R35, RZ, 1.875, !P0 ;  /* 0x3ff00000ff237808 */ /* 0x000fe20004000000 */
[----:B------:R-:W-:Y:S01]  /*0df0*/  DADD R24, R28, UR4 ;  /* 0x000000041c187e29 */ /* 0x000fe20008000000 */
[----:B------:R-:W-:Y:S01]  /*0e00*/  IMAD.MOV.U32 R34, RZ, RZ, RZ ;  /* 0x000000ffff227224 */ /* 0x000fe200078e00ff */
[----:B------:R-:W-:Y:S01]  /*0e10*/  DSETP.NEU.AND P0, PT, R8, RZ, PT ;  /* 0x000000ff0800722a */ /* 0x000fe20003f0d000 */
[----:B------:R-:W-:Y:S01]  /*0e20*/  UMOV UR4, 0x9999999a ;  /* 0x9999999a00047882 */ /* 0x000fe20000000000 */
[----:B------:R-:W-:Y:S01]  /*0e30*/  DFMA R28, R30, R32, R26 ;  /* 0x000000201e1c722b */ /* 0x000fe2000000001a */
[----:B------:R-:W-:Y:S01]  /*0e40*/  UMOV UR5, 0x3fa99999 ;  /* 0x3fa9999900057882 */ /* 0x000fe20000000000 */
[----:B------:R-:W-:Y:S01]  /*0e50*/  FSETP.GEU.AND P1, PT, |R21|, 6.5827683646048100446e-37, PT ;  /* 0x036000001500780b */ /* 0x000fe20003f2e200 */
[----:B------:R-:W-:Y:S01]  /*0e60*/  DFMA R8, R10, UR4, -R34 ;  /* 0x000000040a087c2b */ /* 0x000fe20008000822 */
[----:B------:R-:W-:Y:S01]  /*0e70*/  UMOV UR4, URZ ;  /* 0x000000ff00047c82 */ /* 0x000fe20008000000 */
[----:B------:R-:W-:Y:S01]  /*0e80*/  DADD R10, RZ, -R10 ;  /* 0x00000000ff0a7229 */ /* 0x000fe2000000080a */
[----:B------:R-:W-:Y:S01]  /*0e90*/  FSEL R24, R24, 1526726.625, P0 ;  /* 0x49ba5e3518187808 */ /* 0x000fe20000000000 */
[----:B------:R-:W-:Y:S01]  /*0ea0*/  BSSY.RECONVERGENT B0, `(.L_x_14) ;  /* 0x000000d000007945 */ /* 0x000fe20003800200 */
[----:B------:R-:W-:-:S02]  /*0eb0*/  FSEL R25, R25, 1.8750624656677246094, P0 ;  /* 0x3ff0020c19197808 */ /* 0x000fc40000000000 */
[----:B------:R-:W-:-:S04]  /*0ec0*/  FFMA R0, RZ, 2.375, R29 ;  /* 0x40180000ff007823 */ /* 0x000fc8000000001d */
[----:B------:R-:W-:Y:S01]  /*0ed0*/  DFMA R8, -R10, R24, R8 ;  /* 0x000000180a08722b */ /* 0x000fe20000000108 */
[----:B------:R-:W-:-:S07]  /*0ee0*/  FSETP.GT.AND P0, PT, |R0|, 1.469367938527859385e-39, PT ;  /* 0x001000000000780b */ /* 0x000fce0003f04200 */
[----:B------:R-:W-:-:S06]  /*0ef0*/  DMUL R22, R22, R8 ;  /* 0x0000000816167228 */ /* 0x000fcc0000000000 */
[----:B------:R-:W-:Y:S05]  /*0f00*/  @P0 BRA P1, `(.L_x_15) ;  /* 0x0000000000180947 */ /* 0x000fea0000800000 */
[----:B------:R-:W-:Y:S01]  /*0f10*/  IMAD.MOV.U32 R0, RZ, RZ, R20 ;  /* 0x000000ffff007224 */ /* 0x000fe200078e0014 */
[----:B------:R-:W-:Y:S01]  /*0f20*/  MOV R31, R21 ;  /* 0x00000015001f7202 */ /* 0x000fe20000000f00 */
[----:B------:R-:W-:Y:S01]  /*0f30*/  IMAD.MOV.U32 R29, RZ, RZ, 0x40180000 ;  /* 0x40180000ff1d7424 */ /* 0x000fe200078e00ff */
[----:B------:R-:W-:-:S07]  /*0f40*/  MOV R28, 0xf60 ;  /* 0x00000f60001c7802 */ /* 0x000fce0000000f00 */
[----:B------:R-:W-:Y:S05]  /*0f50*/  CALL.REL.NOINC `($__internal_1_$__cuda_sm20_div_rn_f64_full) ;  /* 0x0000006c00ac7944 */ /* 0x000fea0003c00000 */
[----:B------:R-:W-:-:S07]  /*0f60*/  IMAD.MOV.U32 R28, RZ, RZ, R0 ;  /* 0x000000ffff1c7224 */ /* 0x000fce00078e0000 */
.L_x_15:
[----:B------:R-:W-:Y:S05]  /*0f70*/  BSYNC.RECONVERGENT B0 ;  /* 0x0000000000007941 */ /* 0x000fea0003800200 */
.L_x_14:
[----:B------:R-:W0:Y:S01]  /*0f80*/  MUFU.RCP64H R9, 3 ;  /* 0x4008000000097908 */ /* 0x000e220000001800 */
[----:B------:R-:W-:Y:S01]  /*0f90*/  IMAD.MOV.U32 R20, RZ, RZ, 0x0 ;  /* 0x00000000ff147424 */ /* 0x000fe200078e00ff */
[----:B------:R-:W-:Y:S01]  /*0fa0*/  FSETP.GEU.AND P1, PT, |R15|, 6.5827683646048100446e-37, PT ;  /* 0x036000000f00780b */ /* 0x000fe20003f2e200 */
[----:B------:R-:W-:Y:S01]  /*0fb0*/  IMAD.MOV.U32 R21, RZ, RZ, 0x40080000 ;  /* 0x40080000ff157424 */ /* 0x000fe200078e00ff */
[----:B------:R-:W-:Y:S01]  /*0fc0*/  BSSY.RECONVERGENT B0, `(.L_x_16) ;  /* 0x0000015000007945 */ /* 0x000fe20003800200 */
[----:B------:R-:W-:-:S06]  /*0fd0*/  IMAD.MOV.U32 R8, RZ, RZ, 0x1 ;  /* 0x00000001ff087424 */ /* 0x000fcc00078e00ff */
[----:B0-----:R-:W-:-:S08]  /*0fe0*/  DFMA R10, R8, -R20, 1 ;  /* 0x3ff00000080a742b */ /* 0x001fd00000000814 */
[----:B------:R-:W-:-:S08]  /*0ff0*/  DFMA R10, R10, R10, R10 ;  /* 0x0000000a0a0a722b */ /* 0x000fd0000000000a */
[----:B------:R-:W-:-:S08]  /*1000*/  DFMA R10, R8, R10, R8 ;  /* 0x0000000a080a722b */ /* 0x000fd00000000008 */
[----:B------:R-:W-:-:S08]  /*1010*/  DFMA R8, R10, -R20, 1 ;  /* 0x3ff000000a08742b */ /* 0x000fd00000000814 */
[----:B------:R-:W-:-:S08]  /*1020*/  DFMA R8, R10, R8, R10 ;  /* 0x000000080a08722b */ /* 0x000fd0000000000a */
[----:B------:R-:W-:-:S08]  /*1030*/  DMUL R10, R14, R8 ;  /* 0x000000080e0a7228 */ /* 0x000fd00000000000 */
[----:B------:R-:W-:-:S08]  /*1040*/  DFMA R20, R10, -3, R14 ;  /* 0xc00800000a14782b */ /* 0x000fd0000000000e */
[----:B------:R-:W-:Y:S02]  /*1050*/  DFMA R10, R8, R20, R10 ;  /* 0x00000014080a722b */ /* 0x000fe4000000000a */
[----:B------:R-:W-:-:S08]  /*1060*/  DADD R8, RZ, R28 ;  /* 0x00000000ff087229 */ /* 0x000fd0000000001c */
[----:B------:R-:W-:-:S05]  /*1070*/  FFMA R0, RZ, 2.125, R11 ;  /* 0x40080000ff007823 */ /* 0x000fca000000000b */
[----:B------:R-:W-:-:S13]  /*1080*/  FSETP.GT.AND P0, PT, |R0|, 1.469367938527859385e-39, PT ;  /* 0x001000000000780b */ /* 0x000fda0003f04200 */
[----:B------:R-:W-:Y:S05]  /*1090*/  @P0 BRA P1, `(.L_x_17) ;  /* 0x00000000001c0947 */ /* 0x000fea0000800000 */
[----:B------:R-:W-:Y:S01]  /*10a0*/  MOV R0, R14 ;  /* 0x0000000e00007202 */ /* 0x000fe20000000f00 */
[----:B------:R-:W-:Y:S01]  /*10b0*/  IMAD.MOV.U32 R31, RZ, RZ, R15 ;  /* 0x000000ffff1f7224 */ /* 0x000fe200078e000f */
[----:B------:R-:W-:Y:S01]  /*10c0*/  MOV R28, 0x10f0 ;  /* 0x000010f0001c7802 */ /* 0x000fe20000000f00 */
[----:B------:R-:W-:-:S07]  /*10d0*/  IMAD.MOV.U32 R29, RZ, RZ, 0x40080000 ;  /* 0x40080000ff1d7424 */ /* 0x000fce00078e00ff */
[----:B------:R-:W-:Y:S05]  /*10e0*/  CALL.REL.NOINC `($__internal_1_$__cuda_sm20_div_rn_f64_full) ;  /* 0x0000006c00487944 */ /* 0x000fea0003c00000 */
[----:B------:R-:W-:Y:S02]  /*10f0*/  IMAD.MOV.U32 R10, RZ, RZ, R0 ;  /* 0x000000ffff0a7224 */ /* 0x000fe400078e0000 */
[----:B------:R-:W-:-:S07]  /*1100*/  IMAD.MOV.U32 R11, RZ, RZ, R29 ;  /* 0x000000ffff0b7224 */ /* 0x000fce00078e001d */
.L_x_17:
[----:B------:R-:W-:Y:S05]  /*1110*/  BSYNC.RECONVERGENT B0 ;  /* 0x0000000000007941 */ /* 0x000fea0003800200 */
.L_x_16:
[----:B------:R-:W0:Y:S01]  /*1120*/  MUFU.RCP64H R15, 3 ;  /* 0x40080000000f7908 */ /* 0x000e220000001800 */
[----:B------:R-:W-:Y:S01]  /*1130*/  IMAD.MOV.U32 R20, RZ, RZ, 0x0 ;  /* 0x00000000ff147424 */ /* 0x000fe200078e00ff */
[----:B------:R-:W-:Y:S01]  /*1140*/  MOV R21, 0x40080000 ;  /* 0x4008000000157802 */ /* 0x000fe20000000f00 */
[----:B------:R-:W-:Y:S01]  /*1150*/  IMAD.MOV.U32 R14, RZ, RZ, 0x1 ;  /* 0x00000001ff0e7424 */ /* 0x000fe200078e00ff */
[----:B------:R-:W-:Y:S01]  /*1160*/  FSETP.GEU.AND P1, PT, |R13|, 6.5827683646048100446e-37, PT ;  /* 0x036000000d00780b */ /* 0x000fe20003f2e200 */
[----:B------:R-:W-:Y:S01]  /*1170*/  BSSY.RECONVERGENT B0, `(.L_x_18) ;  /* 0x0000013000007945 */ /* 0x000fe20003800200 */
[----:B------:R-:W-:-:S03]  /*1180*/  DADD R8, R8, R10 ;  /* 0x0000000008087229 */ /* 0x000fc6000000000a */
[----:B0-----:R-:W-:-:S08]  /*1190*/  DFMA R24, R14, -R20, 1 ;  /* 0x3ff000000e18742b */ /* 0x001fd00000000814 */
[----:B------:R-:W-:-:S08]  /*11a0*/  DFMA R24, R24, R24, R24 ;  /* 0x000000181818722b */ /* 0x000fd00000000018 */
[----:B------:R-:W-:-:S08]  /*11b0*/  DFMA R24, R14, R24, R14 ;  /* 0x000000180e18722b */ /* 0x000fd0000000000e */
[----:B------:R-:W-:-:S08]  /*11c0*/  DFMA R20, R24, -R20, 1 ;  /* 0x3ff000001814742b */ /* 0x000fd00000000814 */
[----:B------:R-:W-:-:S08]  /*11d0*/  DFMA R20, R24, R20, R24 ;  /* 0x000000141814722b */ /* 0x000fd00000000018 */
[----:B------:R-:W-:-:S08]  /*11e0*/  DMUL R28, R12, R20 ;  /* 0x000000140c1c7228 */ /* 0x000fd00000000000 */
[----:B------:R-:W-:-:S08]  /*11f0*/  DFMA R14, R28, -3, R12 ;  /* 0xc00800001c0e782b */ /* 0x000fd0000000000c */
[----:B------:R-:W-:-:S10]  /*1200*/  DFMA R28, R20, R14, R28 ;  /* 0x0000000e141c722b */ /* 0x000fd4000000001c */
[----:B------:R-:W-:-:S05]  /*1210*/  FFMA R0, RZ, 2.125, R29 ;  /* 0x40080000ff007823 */ /* 0x000fca000000001d */
[----:B------:R-:W-:-:S13]  /*1220*/  FSETP.GT.AND P0, PT, |R0|, 1.469367938527859385e-39, PT ;  /* 0x001000000000780b */ /* 0x000fda0003f04200 */
[----:B------:R-:W-:Y:S05]  /*1230*/  @P0 BRA P1, `(.L_x_19) ;  /* 0x0000000000180947 */ /* 0x000fea0000800000 */
[----:B------:R-:W-:Y:S01]  /*1240*/  IMAD.MOV.U32 R0, RZ, RZ, R12 ;  /* 0x000000ffff007224 */ /* 0x000fe200078e000c */
[----:B------:R-:W-:Y:S01]  /*1250*/  MOV R28, 0x1290 ;  /* 0x00001290001c7802 */ /* 0x000fe20000000f00 */
[----:B------:R-:W-:Y:S02]  /*1260*/  IMAD.MOV.U32 R31, RZ, RZ, R13 ;  /* 0x000000ffff1f7224 */ /* 0x000fe400078e000d */
[----:B------:R-:W-:-:S07]  /*1270*/  IMAD.MOV.U32 R29, RZ, RZ, 0x40080000 ;  /* 0x40080000ff1d7424 */ /* 0x000fce00078e00ff */
[----:B------:R-:W-:Y:S05]  /*1280*/  CALL.REL.NOINC `($__internal_1_$__cuda_sm20_div_rn_f64_full) ;  /* 0x0000006800e07944 */ /* 0x000fea0003c00000 */
[----:B------:R-:W-:-:S07]  /*1290*/  IMAD.MOV.U32 R28, RZ, RZ, R0 ;  /* 0x000000ffff1c7224 */ /* 0x000fce00078e0000 */
.L_x_19:
[----:B------:R-:W-:Y:S05]  /*12a0*/  BSYNC.RECONVERGENT B0 ;  /* 0x0000000000007941 */ /* 0x000fea0003800200 */
.L_x_18:
[----:B------:R-:W0:Y:S01]  /*12b0*/  MUFU.RCP64H R11, 6 ;  /* 0x40180000000b7908 */ /* 0x000e220000001800 */
[----:B------:R-:W-:Y:S01]  /*12c0*/  MOV R12, 0x0 ;  /* 0x00000000000c7802 */ /* 0x000fe20000000f00 */
[----:B------:R-:W-:Y:S01]  /*12d0*/  IMAD.MOV.U32 R13, RZ, RZ, 0x40180000 ;  /* 0x40180000ff0d7424 */ /* 0x000fe200078e00ff */
[----:B------:R-:W-:Y:S01]  /*12e0*/  FSETP.GEU.AND P1, PT, |R23|, 6.5827683646048100446e-37, PT ;  /* 0x036000001700780b */ /* 0x000fe20003f2e200 */
[----:B------:R-:W-:Y:S01]  /*12f0*/  IMAD.MOV.U32 R10, RZ, RZ, 0x1 ;  /* 0x00000001ff0a7424 */ /* 0x000fe200078e00ff */
[----:B------:R-:W-:Y:S01]  /*1300*/  BSSY.RECONVERGENT B0, `(.L_x_20) ;  /* 0x0000014000007945 */ /* 0x000fe20003800200 */
[----:B------:R-:W-:-:S04]  /*1310*/  DADD R8, R8, R28 ;  /* 0x0000000008087229 */ /* 0x000fc8000000001c */
        /* <DEDUP_REMOVED lines=8> */
[----:B------:R-:W-:-:S05]  /*13a0*/  FFMA R0, RZ, 2.375, R11 ;  /* 0x40180000ff007823 */ /* 0x000fca000000000b */
[----:B------:R-:W-:-:S13]  /*13b0*/  FSETP.GT.AND P0, PT, |R0|, 1.469367938527859385e-39, PT ;  /* 0x001000000000780b */ /* 0x000fda0003f04200 */
[----:B------:R-:W-:Y:S05]  /*13c0*/  @P0 BRA P1, `(.L_x_21) ;  /* 0x00000000001c0947 */ /* 0x000fea0000800000 */
[----:B------:R-:W-:Y:S01]  /*13d0*/  IMAD.MOV.U32 R0, RZ, RZ, R22 ;  /* 0x000000ffff007224 */ /* 0x000fe200078e0016 */
[----:B------:R-:W-:Y:S01]  /*13e0*/  MOV R28, 0x1420 ;  /* 0x00001420001c7802 */ /* 0x000fe20000000f00 */
[----:B------:R-:W-:Y:S02]  /*13f0*/  IMAD.MOV.U32 R31, RZ, RZ, R23 ;  /* 0x000000ffff1f7224 */ /* 0x000fe400078e0017 */
[----:B------:R-:W-:-:S07]  /*1400*/  IMAD.MOV.U32 R29, RZ, RZ, 0x40180000 ;  /* 0x40180000ff1d7424 */ /* 0x000fce00078e00ff */
[----:B------:R-:W-:Y:S05]  /*1410*/  CALL.REL.NOINC `($__internal_1_$__cuda_sm20_div_rn_f64_full) ;  /* 0x00000068007c7944 */ /* 0x000fea0003c00000 */
[----:B------:R-:W-:Y:S01]  /*1420*/  MOV R10, R0 ;  /* 0x00000000000a7202 */ /* 0x000fe20000000f00 */
[----:B------:R-:W-:-:S07]  /*1430*/  IMAD.MOV.U32 R11, RZ, RZ, R29 ;  /* 0x000000ffff0b7224 */ /* 0x000fce00078e001d */
.L_x_21:
[----:B------:R-:W-:Y:S05]  /*1440*/  BSYNC.RECONVERGENT B0 ;  /* 0x0000000000007941 */ /* 0x000fea0003800200 */
.L_x_20:
[----:B------:R-:W-:Y:S01]  /*1450*/  ISETP.GE.AND P0, PT, R2, 0x1, PT ;  /* 0x000000010200780c */ /* 0x000fe20003f06270 */
[----:B------:R-:W-:Y:S01]  /*1460*/  BSSY.RECONVERGENT B0, `(.L_x_22) ;  /* 0x0000101000007945 */ /* 0x000fe20003800200 */
[----:B------:R-:W-:-:S11]  /*1470*/  DADD R10, R8, R10 ;  /* 0x00000000080a7229 */ /* 0x000fd6000000000a */
[----:B------:R-:W-:Y:S05]  /*1480*/  @!P0 BRA `(.L_x_23) ;  /* 0x0000000c00f88947 */ /* 0x000fea0003800000 */
[----:B------:R-:W-:-:S07]  /*1490*/  IMAD.MOV R2, RZ, RZ, -R2 ;  /* 0x000000ffff027224 */ /* 0x000fce00078e0a02 */
.L_x_43:
[----:B------:R-:W-:Y:S01]  /*14a0*/  DADD R8, R16, R6 ;  /* 0x0000000010087229 */ /* 0x000fe20000000006 */
[----:B------:R-:W-:Y:S01]  /*14b0*/  IMAD.MOV.U32 R12, RZ, RZ, 0x47ae147b ;  /* 0x47ae147bff0c7424 */ /* 0x000fe200078e00ff */
[----:B------:R-:W-:Y:S01]  /*14c0*/  UMOV UR14, 0x6a7ef9db ;  /* 0x6a7ef9db000e7882 */ /* 0x000fe20000000000 */
[----:B------:R-:W-:Y:S01]  /*14d0*/  IMAD.MOV.U32 R13, RZ, RZ, 0x40107ae1 ;  /* 0x40107ae1ff0d7424 */ /* 0x000fe200078e00ff */
[----:B------:R-:W-:Y:S01]  /*14e0*/  UMOV UR15, 0x3fa374bc ;  /* 0x3fa374bc000f7882 */ /* 0x000fe20000000000 */
[----:B------:R-:W-:Y:S01]  /*14f0*/  VIADD R2, R2, 0x1 ;  /* 0x0000000102027836 */ /* 0x000fe20000000000 */
[----:B------:R-:W-:Y:S01]  /*1500*/  BSSY.RECONVERGENT B1, `(.L_x_24) ;  /* 0x0000007000017945 */ /* 0x000fe20003800200 */
[----:B------:R-:W-:Y:S02]  /*1510*/  MOV R0, 0x1570 ;  /* 0x0000157000007802 */ /* 0x000fe40000000f00 */
[----:B------:R-:W-:Y:S01]  /*1520*/  DFMA R8, R8, UR14, -R12 ;  /* 0x0000000e08087c2b */ /* 0x000fe2000800080c */
[----:B------:R-:W-:-:S09]  /*1530*/  ISETP.NE.AND P1, PT, R2, RZ, PT ;  /* 0x000000ff0200720c */ /* 0x000fd20003f25270 */
[----:B------:R-:W-:Y:S01]  /*1540*/  MOV R44, R8 ;  /* 0x00000008002c7202 */ /* 0x000fe20000000f00 */
[----:B------:R-:W-:-:S07]  /*1550*/  IMAD.MOV.U32 R45, RZ, RZ, R9 ;  /* 0x000000ffff2d7224 */ /* 0x000fce00078e0009 */
[----:B------:R-:W-:Y:S05]  /*1560*/  CALL.REL.NOINC `($_Z6MiddlePdS_$__internal_accurate_pow) ;  /* 0x0000006c00c07944 */ /* 0x000fea0003c00000 */
[----:B------:R-:W-:Y:S05]  /*1570*/  BSYNC.RECONVERGENT B1 ;  /* 0x0000000000017941 */ /* 0x000fea0003800200 */
.L_x_24:
[----:B------:R-:W-:Y:S01]  /*1580*/  DADD R12, R8, 10 ;  /* 0x40240000080c7429 */ /* 0x000fe20000000000 */
[----:B------:R-:W-:Y:S01]  /*1590*/  BSSY.RECONVERGENT B1, `(.L_x_25) ;  /* 0x000000c000017945 */ /* 0x000fe20003800200 */
[----:B------:R-:W-:-:S08]  /*15a0*/  DSETP.GE.AND P0, PT, R6, UR12, PT ;  /* 0x0000000c06007e2a */ /* 0x000fd0000bf06000 */
        /* <DEDUP_REMOVED lines=10> */
.L_x_26:
[----:B------:R-:W-:Y:S05]  /*1650*/  BSYNC.RECONVERGENT B1 ;  /* 0x0000000000017941 */ /* 0x000fea0003800200 */
.L_x_25:
[----:B------:R-:W-:Y:S01]  /*1660*/  UMOV UR14, 0xd2f1a9fc ;  /* 0xd2f1a9fc000e7882 */ /* 0x000fe20000000000 */
[----:B------:R-:W-:Y:S01]  /*1670*/  UMOV UR15, 0x3f40624d ;  /* 0x3f40624d000f7882 */ /* 0x000fe20000000000 */
[----:B------:R-:W-:Y:S01]  /*1680*/  FSEL R13, RZ, 1.875, !P0 ;  /* 0x3ff00000ff0d7808 */ /* 0x000fe20004000000 */
[----:B------:R-:W-:Y:S01]  /*1690*/  DADD R28, R28, UR14 ;  /* 0x0000000e1c1c7e29 */ /* 0x000fe20008000000 */
[----:B------:R-:W-:Y:S01]  /*16a0*/  IMAD.MOV.U32 R12, RZ, RZ, RZ ;  /* 0x000000ffff0c7224 */ /* 0x000fe200078e00ff */
[----:B------:R-:W-:Y:S01]  /*16b0*/  DSETP.NEU.AND P2, PT, R8, RZ, PT ;  /* 0x000000ff0800722a */ /* 0x000fe20003f4d000 */
[----:B------:R-:W-:Y:S01]  /*16c0*/  IMAD.U32 R14, RZ, RZ, UR10 ;  /* 0x0000000aff0e7e24 */ /* 0x000fe2000f8e00ff */
[----:B------:R-:W-:Y:S01]  /*16d0*/  UMOV UR14, 0x9999999a ;  /* 0x9999999a000e7882 */ /* 0x000fe20000000000 */
[----:B------:R-:W-:Y:S01]  /*16e0*/  IMAD.U32 R15, RZ, RZ, UR11 ;  /* 0x0000000bff0f7e24 */ /* 0x000fe2000f8e00ff */
[----:B------:R-:W-:Y:S01]  /*16f0*/  UMOV UR15, 0x3fa99999 ;  /* 0x3fa99999000f7882 */ /* 0x000fe20000000000 */
[----:B------:R-:W-:Y:S01]  /*1700*/  DADD R8, RZ, -R10 ;  /* 0x00000000ff087229 */ /* 0x000fe2000000080a */
[----:B------:R-:W-:Y:S01]  /*1710*/  BSSY.RECONVERGENT B1, `(.L_x_27) ;  /* 0x0000012000017945 */ /* 0x000fe20003800200 */
[----:B------:R-:W-:Y:S01]  /*1720*/  DFMA R12, R10, UR14, -R12 ;  /* 0x0000000e0a0c7c2b */ /* 0x000fe2000800080c */
[----:B------:R-:W-:Y:S01]  /*1730*/  FSEL R20, R28, 1526726.625, P2 ;  /* 0x49ba5e351c147808 */ /* 0x000fe20001000000 */
[----:B------:R-:W-:Y:S01]  /*1740*/  DFMA R14, R14, -0.5, R6 ;  /* 0xbfe000000e0e782b */ /* 0x000fe20000000006 */
[----:B------:R-:W-:Y:S01]  /*1750*/  FSEL R21, R29, 1.8750624656677246094, P2 ;  /* 0x3ff0020c1d157808 */ /* 0x000fe20001000000 */
[----:B------:R-:W-:Y:S01]  /*1760*/  UMOV UR14, 0x6a7ef9db ;  /* 0x6a7ef9db000e7882 */ /* 0x000fe20000000000 */
[----:B------:R-:W-:Y:S01]  /*1770*/  UMOV UR15, 0x3fa374bc ;  /* 0x3fa374bc000f7882 */ /* 0x000fe20000000000 */
[----:B------:R-:W-:-:S03]  /*1780*/  MOV R0, 0x1830 ;  /* 0x0000183000007802 */ /* 0x000fc60000000f00 */
[----:B------:R-:W-:Y:S02]  /*1790*/  DFMA R8, -R8, R20, R12 ;  /* 0x000000140808722b */ /* 0x000fe4000000010c */
[----:B------:R-:W-:Y:S01]  /*17a0*/  DADD R12, R16, R14 ;  /* 0x00000000100c7229 */ /* 0x000fe2000000000e */
[----:B------:R-:W-:Y:S01]  /*17b0*/  MOV R20, 0x47ae147b ;  /* 0x47ae147b00147802 */ /* 0x000fe20000000f00 */
[----:B------:R-:W-:-:S04]  /*17c0*/  IMAD.MOV.U32 R21, RZ, RZ, 0x40107ae1 ;  /* 0x40107ae1ff157424 */ /* 0x000fc800078e00ff */
[----:B------:R-:W-:Y:S02]  /*17d0*/  DMUL R22, R8, -UR10 ;  /* 0x8000000a08167c28 */ /* 0x000fe40008000000 */
[----:B------:R-:W-:-:S06]  /*17e0*/  DFMA R8, R12, UR14, -R20 ;  /* 0x0000000e0c087c2b */ /* 0x000fcc0008000814 */
[----:B------:R-:W-:-:S04]  /*17f0*/  DFMA R12, R22, 0.5, R10 ;  /* 0x3fe00000160c782b */ /* 0x000fc8000000000a */
[----:B------:R-:W-:Y:S02]  /*1800*/  IMAD.MOV.U32 R44, RZ, RZ, R8 ;  /* 0x000000ffff2c7224 */ /* 0x000fe400078e0008 */
[----:B------:R-:W-:-:S07]  /*1810*/  IMAD.MOV.U32 R45, RZ, RZ, R9 ;  /* 0x000000ffff2d7224 */ /* 0x000fce00078e0009 */
[----:B------:R-:W-:Y:S05]  /*1820*/  CALL.REL.NOINC `($_Z6MiddlePdS_$__internal_accurate_pow) ;  /* 0x0000006c00107944 */ /* 0x000fea0003c00000 */
[----:B------:R-:W-:Y:S05]  /*1830*/  BSYNC.RECONVERGENT B1 ;  /* 0x0000000000017941 */ /* 0x000fea0003800200 */
.L_x_27:
[----:B------:R-:W-:Y:S01]  /*1840*/  DADD R20, R8, 10 ;  /* 0x4024000008147429 */ /* 0x000fe20000000000 */
[----:B------:R-:W-:Y:S01]  /*1850*/  BSSY.RECONVERGENT B1, `(.L_x_28) ;  /* 0x0000012000017945 */ /* 0x000fe20003800200 */
[----:B------:R-:W-:Y:S01]  /*1860*/  DSETP.GE.AND P0, PT, R14, UR12, PT ;  /* 0x0000000c0e007e2a */ /* 0x000fe2000bf06000 */
[----:B------:R-:W-:Y:S01]  /*1870*/  IMAD.MOV.U32 R26, RZ, RZ, -0x2d0e5604 ;  /* 0xd2f1a9fcff1a7424 */ /* 0x000fe200078e00ff */
[----:B------:R-:W-:Y:S01]  /*1880*/  MOV R14, R28 ;  /* 0x0000001c000e7202 */ /* 0x000fe20000000f00 */
[----:B------:R-:W-:Y:S02]  /*1890*/  IMAD.MOV.U32 R27, RZ, RZ, 0x3f40624d ;  /* 0x3f40624dff1b7424 */ /* 0x000fe400078e00ff */
        /* <DEDUP_REMOVED lines=13> */
.L_x_29:
[----:B------:R-:W-:Y:S05]  /*1970*/  BSYNC.RECONVERGENT B1 ;  /* 0x0000000000017941 */ /* 0x000fea0003800200 */
.L_x_28:
[----:B------:R-:W-:Y:S01]  /*1980*/  DADD R20, R14, R26 ;  /* 0x000000000e147229 */ /* 0x000fe2000000001a */
[----:B------:R-:W-:Y:S01]  /*1990*/  IMAD.MOV.U32 R30, RZ, RZ, -0x66666666 ;  /* 0x9999999aff1e7424 */ /* 0x000fe200078e00ff */
[----:B------:R-:W-:Y:S01]  /*19a0*/  MOV R31, 0x3fa99999 ;  /* 0x3fa99999001f7802 */ /* 0x000fe20000000f00 */
[----:B------:R-:W-:Y:S01]  /*19b0*/  IMAD.MOV.U32 R24, RZ, RZ, RZ ;  /* 0x000000ffff187224 */ /* 0x000fe200078e00ff */
[----:B------:R-:W-:Y:S01]  /*19c0*/  FSEL R25, RZ, 1.875, !P0 ;  /* 0x3ff00000ff197808 */ /* 0x000fe20004000000 */
[----:B------:R-:W-:Y:S01]  /*19d0*/  DSETP.NEU.AND P0, PT, R8, RZ, PT ;  /* 0x000000ff0800722a */ /* 0x000fe20003f0d000 */
[----:B------:R-:W-:Y:S01]  /*19e0*/  BSSY.RECONVERGENT B1, `(.L_x_30) ;  /* 0x000000f000017945 */ /* 0x000fe20003800200 */
[----:B------:R-:W-:-:S03]  /*19f0*/  DADD R14, RZ, -R12 ;  /* 0x00000000ff0e7229 */ /* 0x000fc6000000080c */
[----:B------:R-:W-:Y:S01]  /*1a00*/  DFMA R12, R12, R30, -R24 ;  /* 0x0000001e0c0c722b */ /* 0x000fe20000000818 */
[----:B------:R-:W-:Y:S02]  /*1a10*/  FSEL R20, R20, 1526726.625, P0 ;  /* 0x49ba5e3514147808 */ /* 0x000fe40000000000 */
[----:B------:R-:W-:-:S06]  /*1a20*/  FSEL R21, R21, 1.8750624656677246094, P0 ;  /* 0x3ff0020c15157808 */ /* 0x000fcc0000000000 */
[----:B------:R-:W-:-:S08]  /*1a30*/  DFMA R12, -R14, R20, R12 ;  /* 0x000000140e0c722b */ /* 0x000fd0000000010c */
[----:B------:R-:W-:Y:S01]  /*1a40*/  DMUL R20, R12, -UR10 ;  /* 0x8000000a0c147c28 */ /* 0x000fe20008000000 */
        /* <DEDUP_REMOVED lines=8> */
.L_x_31:
[----:B------:R-:W-:Y:S05]  /*1ad0*/  BSYNC.RECONVERGENT B1 ;  /* 0x0000000000017941 */ /* 0x000fea0003800200 */
.L_x_30:
[----:B------:R-:W-:Y:S01]  /*1ae0*/  DFMA R8, R20, 0.5, R10 ;  /* 0x3fe000001408782b */ /* 0x000fe2000000000a */
[----:B------:R-:W-:Y:S01]  /*1af0*/  UMOV UR14, 0x6a7ef9db ;  /* 0x6a7ef9db000e7882 */ /* 0x000fe20000000000 */
[----:B------:R-:W-:Y:S01]  /*1b00*/  DADD R28, R28, R26 ;  /* 0x000000001c1c7229 */ /* 0x000fe2000000001a */
[----:B------:R-:W-:Y:S01]  /*1b10*/  UMOV UR15, 0x3fa374bc ;  /* 0x3fa374bc000f7882 */ /* 0x000fe20000000000 */
[----:B------:R-:W-:Y:S01]  /*1b20*/  DADD R6, R6, -UR10 ;  /* 0x8000000a06067e29 */ /* 0x000fe20008000000 */
[----:B------:R-:W-:Y:S01]  /*1b30*/  BSSY.RECONVERGENT B1, `(.L_x_32) ;  /* 0x0000010000017945 */ /* 0x000fe20003800200 */
[----:B------:R-:W-:Y:S02]  /*1b40*/  MOV R0, 0x1c30 ;  /* 0x00001c3000007802 */ /* 0x000fe40000000f00 */
[----:B------:R-:W-:Y:S02]  /*1b50*/  DFMA R12, R8, R30, -R24 ;  /* 0x0000001e080c722b */ /* 0x000fe40000000818 */
[----:B------:R-:W-:Y:S01]  /*1b60*/  DADD R8, RZ, -R8 ;  /* 0x00000000ff087229 */ /* 0x000fe20000000808 */
[----:B------:R-:W-:Y:S01]  /*1b70*/  IMAD.MOV.U32 R24, RZ, RZ, 0x47ae147b ;  /* 0x47ae147bff187424 */ /* 0x000fe200078e00ff */
[----:B------:R-:W-:Y:S01]  /*1b80*/  FSEL R14, R28, 1526726.625, P0 ;  /* 0x49ba5e351c0e7808 */ /* 0x000fe20000000000 */
[----:B------:R-:W-:Y:S01]  /*1b90*/  IMAD.MOV.U32 R25, RZ, RZ, 0x40107ae1 ;  /* 0x40107ae1ff197424 */ /* 0x000fe200078e00ff */
[----:B------:R-:W-:-:S06]  /*1ba0*/  FSEL R15, R29, 1.8750624656677246094, P0 ;  /* 0x3ff0020c1d0f7808 */ /* 0x000fcc0000000000 */
[----:B------:R-:W-:Y:S02]  /*1bb0*/  DFMA R8, -R8, R14, R12 ;  /* 0x0000000e0808722b */ /* 0x000fe4000000010c */
[----:B------:R-:W-:-:S06]  /*1bc0*/  DADD R12, R16, R6 ;  /* 0x00000000100c7229 */ /* 0x000fcc0000000006 */
[----:B------:R-:W-:Y:S02]  /*1bd0*/  DMUL R14, R8, -UR10 ;  /* 0x8000000a080e7c28 */ /* 0x000fe40008000000 */
[----:B------:R-:W-:-:S06]  /*1be0*/  DFMA R8, R12, UR14, -R24 ;  /* 0x0000000e0c087c2b */ /* 0x000fcc0008000818 */
[----:B------:R-:W-:-:S04]  /*1bf0*/  DADD R12, R14, R10 ;  /* 0x000000000e0c7229 */ /* 0x000fc8000000000a */
[----:B------:R-:W-:Y:S01]  /*1c00*/  IMAD.MOV.U32 R44, RZ, RZ, R8 ;  /* 0x000000ffff2c7224 */ /* 0x000fe200078e0008 */
[----:B------:R-:W-:-:S07]  /*1c10*/  MOV R45, R9 ;  /* 0x00000009002d7202 */ /* 0x000fce0000000f00 */
[----:B------:R-:W-:Y:S05]  /*1c20*/  CALL.REL.NOINC `($_Z6MiddlePdS_$__internal_accurate_pow) ;  /* 0x0000006800107944 */ /* 0x000fea0003c00000 */
[----:B------:R-:W-:Y:S05]  /*1c30*/  BSYNC.RECONVERGENT B1 ;  /* 0x0000000000017941 */ /* 0x000fea0003800200 */
.L_x_32:
[----:B------:R-:W0:Y:S01]  /*1c40*/  MUFU.RCP64H R25, 6 ;  /* 0x4018000000197908 */ /* 0x000e220000001800 */
[----:B------:R-:W-:Y:S01]  /*1c50*/  IMAD.MOV.U32 R26, RZ, RZ, 0x0 ;  /* 0x00000000ff1a7424 */ /* 0x000fe200078e00ff */
[----:B------:R-:W-:Y:S01]  /*1c60*/  BSSY.RECONVERGENT B1, `(.L_x_33) ;  /* 0x0000015000017945 */ /* 0x000fe20003800200 */
[----:B------:R-:W-:Y:S01]  /*1c70*/  IMAD.MOV.U32 R27, RZ, RZ, 0x40180000 ;  /* 0x40180000ff1b7424 */ /* 0x000fe200078e00ff */
[----:B------:R-:W-:Y:S01]  /*1c80*/  DSETP.GE.AND P3, PT, R6, UR12, PT ;  /* 0x0000000c06007e2a */ /* 0x000fe2000bf66000 */
[----:B------:R-:W-:-:S06]  /*1c90*/  IMAD.MOV.U32 R24, RZ, RZ, 0x1 ;  /* 0x00000001ff187424 */ /* 0x000fcc00078e00ff */
        /* <DEDUP_REMOVED lines=17> */
.L_x_34:
[----:B------:R-:W-:Y:S05]  /*1db0*/  BSYNC.RECONVERGENT B1 ;  /* 0x0000000000017941 */ /* 0x000fea0003800200 */
.L_x_33:
        /* <DEDUP_REMOVED lines=12> */
[----:B------:R-:W-:Y:S01]  /*1e80*/  BSSY.RECONVERGENT B2, `(.L_x_35) ;  /* 0x000000f000027945 */ /* 0x000fe20003800200 */
[----:B------:R-:W-:Y:S01]  /*1e90*/  DADD R12, RZ, -R12 ;  /* 0x00000000ff0c7229 */ /* 0x000fe2000000080c */
[----:B------:R-:W-:-:S02]  /*1ea0*/  FSEL R24, R24, 1526726.625, P0 ;  /* 0x49ba5e3518187808 */ /* 0x000fc40000000000 */
[----:B------:R-:W-:Y:S02]  /*1eb0*/  FSEL R25, R25, 1.8750624656677246094, P0 ;  /* 0x3ff0020c19197808 */ /* 0x000fe40000000000 */
[----:B------:R-:W-:-:S04]  /*1ec0*/  FFMA R0, RZ, 2.375, R29 ;  /* 0x40180000ff007823 */ /* 0x000fc8000000001d */
[----:B------:R-:W-:Y:S01]  /*1ed0*/  DFMA R8, -R12, R24, R8 ;  /* 0x000000180c08722b */ /* 0x000fe20000000108 */
[----:B------:R-:W-:-:S07]  /*1ee0*/  FSETP.GT.AND P0, PT, |R0|, 1.469367938527859385e-39, PT ;  /* 0x001000000000780b */ /* 0x000fce0003f04200 */
[----:B------:R-:W-:-:S06]  /*1ef0*/  DMUL R8, R8, -UR10 ;  /* 0x8000000a08087c28 */ /* 0x000fcc0008000000 */
[----:B------:R-:W-:Y:S05]  /*1f00*/  @P0 BRA P2, `(.L_x_36) ;  /* 0x0000000000180947 */ /* 0x000fea0001000000 */
[----:B------:R-:W-:Y:S01]  /*1f10*/  MOV R0, R22 ;  /* 0x0000001600007202 */ /* 0x000fe20000000f00 */
[----:B------:R-:W-:Y:S01]  /*1f20*/  IMAD.MOV.U32 R31, RZ, RZ, R23 ;  /* 0x000000ffff1f7224 */ /* 0x000fe200078e0017 */
[----:B------:R-:W-:Y:S01]  /*1f30*/  MOV R28, 0x1f60 ;  /* 0x00001f60001c7802 */ /* 0x000fe20000000f00 */
[----:B------:R-:W-:-:S07]  /*1f40*/  IMAD.MOV.U32 R29, RZ, RZ, 0x40180000 ;  /* 0x40180000ff1d7424 */ /* 0x000fce00078e00ff */
[----:B------:R-:W-:Y:S05]  /*1f50*/  CALL.REL.NOINC `($__internal_1_$__cuda_sm20_div_rn_f64_full) ;  /* 0x0000005c00ac7944 */ /* 0x000fea0003c00000 */
[----:B------:R-:W-:-:S07]  /*1f60*/  IMAD.MOV.U32 R28, RZ, RZ, R0 ;  /* 0x000000ffff1c7224 */ /* 0x000fce00078e0000 */
.L_x_36:
[----:B------:R-:W-:Y:S05]  /*1f70*/  BSYNC.RECONVERGENT B2 ;  /* 0x0000000000027941 */ /* 0x000fea0003800200 */
.L_x_35:
        /* <DEDUP_REMOVED lines=23> */
[----:B------:R-:W-:Y:S02]  /*20f0*/  IMAD.MOV.U32 R12, RZ, RZ, R0 ;  /* 0x000000ffff0c7224 */ /* 0x000fe400078e0000 */
[----:B------:R-:W-:-:S07]  /*2100*/  IMAD.MOV.U32 R13, RZ, RZ, R29 ;  /* 0x000000ffff0d7224 */ /* 0x000fce00078e001d */
.L_x_38:
[----:B------:R-:W-:Y:S05]  /*2110*/  BSYNC.RECONVERGENT B2 ;  /* 0x0000000000027941 */ /* 0x000fea0003800200 */
.L_x_37:
        /* <DEDUP_REMOVED lines=23> */
[----:B------:R-:W-:-:S07]  /*2290*/  MOV R28, R0 ;  /* 0x00000000001c7202 */ /* 0x000fce0000000f00 */
.L_x_40:
[----:B------:R-:W-:Y:S05]  /*22a0*/  BSYNC.RECONVERGENT B2 ;  /* 0x0000000000027941 */ /* 0x000fea0003800200 */
.L_x_39:
[----:B------:R-:W0:Y:S01]  /*22b0*/  MUFU.RCP64H R13, 6 ;  /* 0x40180000000d7908 */ /* 0x000e220000001800 */
[----:B------:R-:W-:Y:S01]  /*22c0*/  IMAD.MOV.U32 R14, RZ, RZ, 0x0 ;  /* 0x00000000ff0e7424 */ /* 0x000fe200078e00ff */
[----:B------:R-:W-:Y:S01]  /*22d0*/  FSETP.GEU.AND P2, PT, |R9|, 6.5827683646048100446e-37, PT ;  /* 0x036000000900780b */ /* 0x000fe20003f4e200 */
[----:B------:R-:W-:Y:S01]  /*22e0*/  IMAD.MOV.U32 R15, RZ, RZ, 0x40180000 ;  /* 0x40180000ff0f7424 */ /* 0x000fe200078e00ff */
[----:B------:R-:W-:Y:S01]  /*22f0*/  BSSY.RECONVERGENT B2, `(.L_x_41) ;  /* 0x0000015000027945 */ /* 0x000fe20003800200 */
[----:B------:R-:W-:Y:S01]  /*2300*/  IMAD.MOV.U32 R12, RZ, RZ, 0x1 ;  /* 0x00000001ff0c7424 */ /* 0x000fe200078e00ff */
[----:B------:R-:W-:-:S05]  /*2310*/  DADD R10, R10, R28 ;  /* 0x000000000a0a7229 */ /* 0x000fca000000001c */
        /* <DEDUP_REMOVED lines=13> */
[----:B------:R-:W-:Y:S01]  /*23f0*/  IMAD.MOV.U32 R31, RZ, RZ, R9 ;  /* 0x000000ffff1f7224 */ /* 0x000fe200078e0009 */
[----:B------:R-:W-:-:S07]  /*2400*/  MOV R28, 0x2420 ;  /* 0x00002420001c7802 */ /* 0x000fce0000000f00 */
[----:B------:R-:W-:Y:S05]  /*2410*/  CALL.REL.NOINC `($__internal_1_$__cuda_sm20_div_rn_f64_full) ;  /* 0x00000058007c7944 */ /* 0x000fea0003c00000 */
[----:B------:R-:W-:Y:S02]  /*2420*/  IMAD.MOV.U32 R12, RZ, RZ, R0 ;  /* 0x000000ffff0c7224 */ /* 0x000fe400078e0000 */
[----:B------:R-:W-:-:S07]  /*2430*/  IMAD.MOV.U32 R13, RZ, RZ, R29 ;  /* 0x000000ffff0d7224 */ /* 0x000fce00078e001d */
.L_x_42:
[----:B------:R-:W-:Y:S05]  /*2440*/  BSYNC.RECONVERGENT B2 ;  /* 0x0000000000027941 */ /* 0x000fea0003800200 */
.L_x_41:
[----:B------:R-:W-:Y:S01]  /*2450*/  DADD R10, R10, R12 ;  /* 0x000000000a0a7229 */ /* 0x000fe2000000000c */
[----:B------:R-:W-:Y:S10]  /*2460*/  @P1 BRA `(.L_x_43) ;  /* 0xfffffff0000c1947 */ /* 0x000ff4000383ffff */
.L_x_23:
[----:B------:R-:W-:Y:S05]  /*2470*/  BSYNC.RECONVERGENT B0 ;  /* 0x0000000000007941 */ /* 0x000fea0003800200 */
.L_x_22:
[----:B------:R-:W0:Y:S01]  /*2480*/  MUFU.RCP64H R9, 3062.5 ;  /* 0x40a7ed0000097908 */ /* 0x000e220000001800 */
[----:B------:R-:W-:Y:S01]  /*2490*/  IMAD.U32 R2, RZ, RZ, UR8 ;  /* 0x00000008ff027e24 */ /* 0x000fe2000f8e00ff */
[----:B------:R-:W-:Y:S01]  /*24a0*/  MOV R3, UR9 ;  /* 0x0000000900037c02 */ /* 0x000fe20008000f00 */
[----:B------:R-:W-:Y:S02]  /*24b0*/  IMAD.U32 R6, RZ, RZ, UR8 ;  /* 0x00000008ff067e24 */ /* 0x000fe4000f8e00ff */
[----:B------:R-:W-:Y:S02]  /*24c0*/  IMAD.U32 R7, RZ, RZ, UR9 ;  /* 0x00000009ff077e24 */ /* 0x000fe4000f8e00ff */
[----:B------:R-:W-:Y:S01]  /*24d0*/  IMAD.MOV.U32 R14, RZ, RZ, 0x0 ;  /* 0x00000000ff0e7424 */ /* 0x000fe200078e00ff */
[----:B------:R-:W-:Y:S01]  /*24e0*/  DADD R2, -R2, 15 ;  /* 0x402e000002027429 */ /* 0x000fe20000000100 */
[----:B------:R-:W-:Y:S02]  /*24f0*/  IMAD.MOV.U32 R15, RZ, RZ, 0x40a7ed00 ;  /* 0x40a7ed00ff0f7424 */ /* 0x000fe400078e00ff */
[----:B------:R-:W-:Y:S01]  /*2500*/  IMAD.MOV.U32 R8, RZ, RZ, 0x1 ;  /* 0x00000001ff087424 */ /* 0x000fe200078e00ff */
[----:B------:R-:W-:Y:S01]  /*2510*/  DADD R6, R6, -120 ;  /* 0xc05e000006067429 */ /* 0x000fe20000000000 */
[----:B------:R-:W-:-:S04]  /*2520*/  IMAD.MOV.U32 R0, RZ, RZ, RZ ;  /* 0x000000ffff007224 */ /* 0x000fc800078e00ff */
[----:B0-----:R-:W-:-:S03]  /*2530*/  DFMA R12, R8, -R14, 1 ;  /* 0x3ff00000080c742b */ /* 0x001fc6000000080e */
[----:B------:R-:W-:-:S05]  /*2540*/  DMUL R2, R2, R6 ;  /* 0x0000000602027228 */ /* 0x000fca0000000000 */
[----:B------:R-:W-:-:S03]  /*2550*/  DFMA R12, R12, R12, R12 ;  /* 0x0000000c0c0c722b */ /* 0x000fc6000000000c */
[----:B------:R-:W-:-:S05]  /*2560*/  DSETP.MAX.AND P0, P1, RZ, R2, PT ;  /* 0x00000002ff00722a */ /* 0x000fca000390f000 */
[----:B------:R-:W-:Y:S01]  /*2570*/  DFMA R12, R8, R12, R8 ;  /* 0x0000000c080c722b */ /* 0x000fe20000000008 */
[----:B------:R-:W-:-:S07]  /*2580*/  FSEL R5, R0, R3, P0 ;  /* 0x0000000300057208 */ /* 0x000fce0000000000 */
[----:B------:R-:W-:Y:S01]  /*2590*/  DFMA R6, R12, -R14, 1 ;  /* 0x3ff000000c06742b */ /* 0x000fe2000000080e */
[----:B------:R-:W-:Y:S01]  /*25a0*/  @P1 LOP3.LUT R5, R3, 0x80000, RZ, 0xfc, !PT ;  /* 0x0008000003051812 */ /* 0x000fe200078efcff */
[----:B------:R-:W-:Y:S01]  /*25b0*/  IMAD.MOV.U32 R15, RZ, RZ, R2 ;  /* 0x000000ffff0f7224 */ /* 0x000fe200078e0002 */
[----:B------:R-:W-:-:S04]  /*25c0*/  MOV R14, RZ ;  /* 0x000000ff000e7202 */ /* 0x000fc80000000f00 */
[----:B------:R-:W-:Y:S01]  /*25d0*/  SEL R14, R14, R15, P0 ;  /* 0x0000000f0e0e7207 */ /* 0x000fe20000000000 */
[----:B------:R-:W-:Y:S01]  /*25e0*/  DFMA R6, R12, R6, R12 ;  /* 0x000000060c06722b */ /* 0x000fe2000000000c */
[----:B------:R-:W-:-:S05]  /*25f0*/  IMAD.MOV.U32 R15, RZ, RZ, R5 ;  /* 0x000000ffff0f7224 */ /* 0x000fca00078e0005 */
[----:B------:R-:W-:Y:S02]  /*2600*/  FSETP.GEU.AND P1, PT, |R15|, 6.5827683646048100446e-37, PT ;  /* 0x036000000f00780b */ /* 0x000fe40003f2e200 */
[----:B------:R-:W-:-:S08]  /*2610*/  DMUL R2, R14, R6 ;  /* 0x000000060e027228 */ /* 0x000fd00000000000 */
[----:B------:R-:W-:-:S08]  /*2620*/  DFMA R8, R2, -3062.5, R14 ;  /* 0xc0a7ed000208782b */ /* 0x000fd0000000000e */
[----:B------:R-:W-:-:S10]  /*2630*/  DFMA R2, R6, R8, R2 ;  /* 0x000000080602722b */ /* 0x000fd40000000002 */
[----:B------:R-:W-:-:S05]  /*2640*/  FFMA R0, RZ, 5.2476806640625, R3 ;  /* 0x40a7ed00ff007823 */ /* 0x000fca0000000003 */
[----:B------:R-:W-:-:S13]  /*2650*/  FSETP.GT.AND P0, PT, |R0|, 1.469367938527859385e-39, PT ;  /* 0x001000000000780b */ /* 0x000fda0003f04200 */
[----:B------:R-:W-:Y:S05]  /*2660*/  @P0 BRA P1, `(.L_x_44) ;  /* 0x00000000001c0947 */ /* 0x000fea0000800000 */
[----:B------:R-:W-:Y:S01]  /*2670*/  IMAD.MOV.U32 R0, RZ, RZ, R14 ;  /* 0x000000ffff007224 */ /* 0x000fe200078e000e */
[----:B------:R-:W-:Y:S01]  /*2680*/  MOV R28, 0x26c0 ;  /* 0x000026c0001c7802 */ /* 0x000fe20000000f00 */
[----:B------:R-:W-:Y:S02]  /*2690*/  IMAD.MOV.U32 R31, RZ, RZ, R15 ;  /* 0x000000ffff1f7224 */ /* 0x000fe400078e000f */
[----:B------:R-:W-:-:S07]  /*26a0*/  IMAD.MOV.U32 R29, RZ, RZ, 0x40a7ed00 ;  /* 0x40a7ed00ff1d7424 */ /* 0x000fce00078e00ff */
[----:B------:R-:W-:Y:S05]  /*26b0*/  CALL.REL.NOINC `($__internal_1_$__cuda_sm20_div_rn_f64_full) ;  /* 0x0000005400d47944 */ /* 0x000fea0003c00000 */
[----:B------:R-:W-:Y:S01]  /*26c0*/  IMAD.MOV.U32 R2, RZ, RZ, R0 ;  /* 0x000000ffff027224 */ /* 0x000fe200078e0000 */
[----:B------:R-:W-:-:S07]  /*26d0*/  MOV R3, R29 ;  /* 0x0000001d00037202 */ /* 0x000fce0000000f00 */
.L_x_44:
[----:B------:R-:W-:Y:S01]  /*26e0*/  DSETP.GE.AND P0, PT, R16, 120, PT ;  /* 0x405e00001000742a */ /* 0x000fe20003f06000 */
[----:B------:R-:W-:Y:S01]  /*26f0*/  BSSY.RECONVERGENT B0, `(.L_x_45) ;  /* 0x0000048000007945 */ /* 0x000fe20003800200 */
[----:B------:R-:W-:-:S04]  /*2700*/  CS2R R6, SRZ ;  /* 0x0000000000067805 */ /* 0x000fc8000001ff00 */
[----:B------:R-:W-:-:S14]  /*2710*/  DSETP.LE.OR P0, PT, R16, RZ, P0 ;  /* 0x000000ff1000722a */ /* 0x000fdc0000703400 */
[----:B------:R-:W-:Y:S05]  /*2720*/  @P0 BRA `(.L_x_46) ;  /* 0x0000000400100947 */ /* 0x000fea0003800000 */
[----:B------:R-:W-:Y:S01]  /*2730*/  DADD R6, -R16, UR8 ;  /* 0x0000000810067e29 */ /* 0x000fe20008000100 */
[----:B------:R-:W-:Y:S01]  /*2740*/  UMOV UR14, 0x1c71c71c ;  /* 0x1c71c71c000e7882 */ /* 0x000fe20000000000 */
[----:B------:R-:W-:Y:S01]  /*2750*/  UMOV UR15, 0x3fac71c7 ;  /* 0x3fac71c7000f7882 */ /* 0x000fe20000000000 */
[----:B------:R-:W-:Y:S01]  /*2760*/  IMAD.MOV.U32 R8, RZ, RZ, 0x652b82fe ;  /* 0x652b82feff087424 */ /* 0x000fe200078e00ff */
[----:B------:R-:W-:Y:S01]  /*2770*/  BSSY.RECONVERGENT B1, `(.L_x_47) ;  /* 0x000003c000017945 */ /* 0x000fe20003800200 */
[----:B------:R-:W-:-:S03]  /*2780*/  IMAD.MOV.U32 R9, RZ, RZ, 0x3ff71547 ;  /* 0x3ff71547ff097424 */ /* 0x000fc600078e00ff */
[----:B------:R-:W-:-:S08]  /*2790*/  DMUL R6, R6, R6 ;  /* 0x0000000606067228 */ /* 0x000fd00000000000 */
[----:B------:R-:W-:Y:S01]  /*27a0*/  DMUL R6, R6, -UR14 ;  /* 0x8000000e06067c28 */ /* 0x000fe20008000000 */
[----:B------:R-:W-:Y:S01]  /*27b0*/  UMOV UR14, 0xfefa39ef ;  /* 0xfefa39ef000e7882 */ /* 0x000fe20000000000 */
[----:B------:R-:W-:-:S06]  /*27c0*/  UMOV UR15, 0x3fe62e42 ;  /* 0x3fe62e42000f7882 */ /* 0x000fcc0000000000 */
[----:B------:R-:W-:Y:S02]  /*27d0*/  DFMA R8, R6, R8, 6.75539944105574400000e+15 ;  /* 0x433800000608742b */ /* 0x000fe40000000008 */
[----:B------:R-:W-:-:S06]  /*27e0*/  FSETP.GEU.AND P0, PT, |R7|, 4.1917929649353027344, PT ;  /* 0x4086232b0700780b */ /* 0x000fcc0003f0e200 */
[----:B------:R-:W-:-:S08]  /*27f0*/  DADD R12, R8, -6.75539944105574400000e+15 ;  /* 0xc3380000080c7429 */ /* 0x000fd00000000000 */
[----:B------:R-:W-:Y:S01]  /*2800*/  DFMA R20, R12, -UR14, R6 ;  /* 0x8000000e0c147c2b */ /* 0x000fe20008000006 */
[----:B------:R-:W-:Y:S01]  /*2810*/  UMOV UR14, 0x3b39803f ;  /* 0x3b39803f000e7882 */ /* 0x000fe20000000000 */
[----:B------:R-:W-:-:S06]  /*2820*/  UMOV UR15, 0x3c7abc9e ;  /* 0x3c7abc9e000f7882 */ /* 0x000fcc0000000000 */
[----:B------:R-:W-:Y:S01]  /*2830*/  DFMA R20, R12, -UR14, R20 ;  /* 0x8000000e0c147c2b */ /* 0x000fe20008000014 */
[----:B------:R-:W-:Y:S01]  /*2840*/  UMOV UR14, 0x69ce2bdf ;  /* 0x69ce2bdf000e7882 */ /* 0x000fe20000000000 */
[----:B------:R-:W-:Y:S01]  /*2850*/  IMAD.MOV.U32 R12, RZ, RZ, -0x35dec16 ;  /* 0xfca213eaff0c7424 */ /* 0x000fe200078e00ff */
[----:B------:R-:W-:Y:S01]  /*2860*/  UMOV UR15, 0x3e5ade15 ;  /* 0x3e5ade15000f7882 */ /* 0x000fe20000000000 */
[----:B------:R-:W-:-:S06]  /*2870*/  IMAD.MOV.U32 R13, RZ, RZ, 0x3e928af3 ;  /* 0x3e928af3ff0d7424 */ /* 0x000fcc00078e00ff */
[----:B------:R-:W-:Y:S01]  /*2880*/  DFMA R12, R20, UR14, R12 ;  /* 0x0000000e140c7c2b */ /* 0x000fe2000800000c */
[----:B------:R-:W-:Y:S01]  /*2890*/  UMOV UR14, 0x62401315 ;  /* 0x62401315000e7882 */ /* 0x000fe20000000000 */
[----:B------:R-:W-:-:S06]  /*28a0*/  UMOV UR15, 0x3ec71dee ;  /* 0x3ec71dee000f7882 */ /* 0x000fcc0000000000 */
[----:B------:R-:W-:Y:S01]  /*28b0*/  DFMA R12, R20, R12, UR14 ;  /* 0x0000000e140c7e2b */ /* 0x000fe2000800000c */
        /* <DEDUP_REMOVED lines=20> */
[----:B------:R-:W-:-:S08]  /*2a00*/  DFMA R12, R20, R12, UR14 ;  /* 0x0000000e140c7e2b */ /* 0x000fd0000800000c */
[----:B------:R-:W-:-:S08]  /*2a10*/  DFMA R12, R20, R12, 1 ;  /* 0x3ff00000140c742b */ /* 0x000fd0000000000c */
[----:B------:R-:W-:-:S10]  /*2a20*/  DFMA R20, R20, R12, 1 ;  /* 0x3ff000001414742b */ /* 0x000fd4000000000c */
[----:B------:R-:W-:Y:S01]  /*2a30*/  IMAD R13, R8, 0x100000, R21 ;  /* 0x00100000080d7824 */ /* 0x000fe200078e0215 */
[----:B------:R-:W-:Y:S01]  /*2a40*/  MOV R12, R20 ;  /* 0x00000014000c7202 */ /* 0x000fe20000000f00 */
[----:B------:R-:W-:Y:S06]  /*2a50*/  @!P0 BRA `(.L_x_48) ;  /* 0x0000000000348947 */ /* 0x000fec0003800000 */
[----:B------:R-:W-:Y:S01]  /*2a60*/  FSETP.GEU.AND P1, PT, |R7|, 4.2275390625, PT ;  /* 0x408748000700780b */ /* 0x000fe20003f2e200 */
[C---:B------:R-:W-:Y:S02]  /*2a70*/  DADD R12, R6.reuse, +INF ;  /* 0x7ff00000060c7429 */ /* 0x040fe40000000000 */
[----:B------:R-:W-:-:S08]  /*2a80*/  DSETP.GEU.AND P0, PT, R6, RZ, PT ;  /* 0x000000ff0600722a */ /* 0x000fd00003f0e000 */
[----:B------:R-:W-:Y:S02]  /*2a90*/  FSEL R12, R12, RZ, P0 ;  /* 0x000000ff0c0c7208 */ /* 0x000fe40000000000 */
[----:B------:R-:W-:Y:S01]  /*2aa0*/  @!P1 LEA.HI R0, R8, R8, RZ, 0x1 ;  /* 0x0000000808009211 */ /* 0x000fe200078f08ff */
[----:B------:R-:W-:Y:S01]  /*2ab0*/  @!P1 IMAD.MOV.U32 R6, RZ, RZ, R20 ;  /* 0x000000ffff069224 */ /* 0x000fe200078e0014 */
[----:B------:R-:W-:Y:S02]  /*2ac0*/  FSEL R13, R13, RZ, P0 ;  /* 0x000000ff0d0d7208 */ /* 0x000fe40000000000 */
[----:B------:R-:W-:-:S05]  /*2ad0*/  @!P1 SHF.R.S32.HI R7, RZ, 0x1, R0 ;  /* 0x00000001ff079819 */ /* 0x000fca0000011400 */
[----:B------:R-:W-:Y:S02]  /*2ae0*/  @!P1 IMAD.IADD R8, R8, 0x1, -R7 ;  /* 0x0000000108089824 */ /* 0x000fe400078e0a07 */
[----:B------:R-:W-:-:S03]  /*2af0*/  @!P1 IMAD R7, R7, 0x100000, R21 ;  /* 0x0010000007079824 */ /* 0x000fc600078e0215 */
[----:B------:R-:W-:Y:S01]  /*2b00*/  @!P1 LEA R9, R8, 0x3ff00000, 0x14 ;  /* 0x3ff0000008099811 */ /* 0x000fe200078ea0ff */
[----:B------:R-:W-:-:S06]  /*2b10*/  @!P1 IMAD.MOV.U32 R8, RZ, RZ, RZ ;  /* 0x000000ffff089224 */ /* 0x000fcc00078e00ff */
[----:B------:R-:W-:-:S11]  /*2b20*/  @!P1 DMUL R12, R6, R8 ;  /* 0x00000008060c9228 */ /* 0x000fd60000000000 */
.L_x_48:
[----:B------:R-:W-:Y:S05]  /*2b30*/  BSYNC.RECONVERGENT B1 ;  /* 0x0000000000017941 */ /* 0x000fea0003800200 */
.L_x_47:
[----:B------:R-:W-:Y:S01]  /*2b40*/  UMOV UR14, 0x77e2cee1 ;  /* 0x77e2cee1000e7882 */ /* 0x000fe20000000000 */
[----:B------:R-:W-:Y:S02]  /*2b50*/  UMOV UR15, 0x3fc10583 ;  /* 0x3fc10583000f7882 */ /* 0x000fe40000000000 */
[----:B------:R-:W-:-:S11]  /*2b60*/  DMUL R6, R12, UR14 ;  /* 0x0000000e0c067c28 */ /* 0x000fd60008000000 */
.L_x_46:
[----:B------:R-:W-:Y:S05]  /*2b70*/  BSYNC.RECONVERGENT B0 ;  /* 0x0000000000007941 */ /* 0x000fea0003800200 */
.L_x_45:
[----:B------:R-:W0:Y:S01]  /*2b80*/  LDCU.64 UR14, c[0x3][0x28] ;  /* 0x00c00500ff0e77ac */ /* 0x000e220008000a00 */
[----:B------:R-:W-:Y:S01]  /*2b90*/  DFMA R12, -R18, 0.5, R16 ;  /* 0x3fe00000120c782b */ /* 0x000fe20000000110 */
[----:B------:R-:W-:Y:S01]  /*2ba0*/  IMAD.MOV.U32 R28, RZ, RZ, 0x47ae147b ;  /* 0x47ae147bff1c7424 */ /* 0x000fe200078e00ff */
[----:B------:R-:W-:Y:S01]  /*2bb0*/  MOV R29, 0x40107ae1 ;  /* 0x40107ae1001d7802 */ /* 0x000fe20000000f00 */
[----:B------:R-:W-:Y:S01]  /*2bc0*/  DMUL R20, R6, R2 ;  /* 0x0000000206147228 */ /* 0x000fe20000000000 */
[----:B------:R-:W-:Y:S01]  /*2bd0*/  BSSY.RECONVERGENT B0, `(.L_x_49) ;  /* 0x000000f000007945 */ /* 0x000fe20003800200 */
[----:B------:R-:W-:-:S03]  /*2be0*/  MOV R0, 0x2cc0 ;  /* 0x00002cc000007802 */ /* 0x000fc60000000f00 */
[----:B------:R-:W-:-:S03]  /*2bf0*/  DADD R8, -R12, 120 ;  /* 0x405e00000c087429 */ /* 0x000fc60000000100 */
[----:B------:R-:W-:-:S05]  /*2c00*/  DMUL R10, R20, R10 ;  /* 0x0000000a140a7228 */ /* 0x000fca0000000000 */
[----:B------:R-:W-:Y:S02]  /*2c10*/  DADD R24, R12, R8 ;  /* 0x000000000c187229 */ /* 0x000fe40000000008 */
[----:B0-----:R-:W-:Y:S01]  /*2c20*/  DMUL R22, R8, UR14 ;  /* 0x0000000e08167c28 */ /* 0x001fe20008000000 */
[----:B------:R-:W-:Y:S01]  /*2c30*/  UMOV UR14, 0x6a7ef9db ;  /* 0x6a7ef9db000e7882 */ /* 0x000fe20000000000 */
[----:B------:R-:W-:-:S04]  /*2c40*/  UMOV UR15, 0x3fa374bc ;  /* 0x3fa374bc000f7882 */ /* 0x000fc80000000000 */
[----:B------:R-:W0:Y:S01]  /*2c50*/  F2I.F64.FLOOR R5, R22 ;  /* 0x0000001600057311 */ /* 0x000e220000305100 */
[----:B------:R-:W-:-:S10]  /*2c60*/  DFMA R6, R24, UR14, -R28 ;  /* 0x0000000e18067c2b */ /* 0x000fd4000800081c */
[----:B------:R-:W-:Y:S02]  /*2c70*/  IMAD.MOV.U32 R44, RZ, RZ, R6 ;  /* 0x000000ffff2c7224 */ /* 0x000fe400078e0006 */
[----:B------:R-:W-:Y:S01]  /*2c80*/  IMAD.MOV.U32 R45, RZ, RZ, R7 ;  /* 0x000000ffff2d7224 */ /* 0x000fe200078e0007 */
[----:B0-----:R-:W0:Y:S02]  /*2c90*/  I2F.F64 R26, R5 ;  /* 0x00000005001a7312 */ /* 0x001e240000201c00 */
[----:B0-----:R-:W-:-:S11]  /*2ca0*/  DFMA R26, R26, UR10, -R8 ;  /* 0x0000000a1a1a7c2b */ /* 0x001fd60008000808 */
[----:B------:R-:W-:Y:S05]  /*2cb0*/  CALL.REL.NOINC `($_Z6MiddlePdS_$__internal_accurate_pow) ;  /* 0x0000005400ec7944 */ /* 0x000fea0003c00000 */
[----:B------:R-:W-:Y:S05]  /*2cc0*/  BSYNC.RECONVERGENT B0 ;  /* 0x0000000000007941 */ /* 0x000fea0003800200 */
.L_x_49:
        /* <DEDUP_REMOVED lines=12> */
.L_x_51:
[----:B------:R-:W-:Y:S05]  /*2d90*/  BSYNC.RECONVERGENT B0 ;  /* 0x0000000000007941 */ /* 0x000fea0003800200 */
.L_x_50:
[----:B------:R-:W-:Y:S01]  /*2da0*/  UMOV UR14, 0xd2f1a9fc ;  /* 0xd2f1a9fc000e7882 */ /* 0x000fe20000000000 */
[----:B------:R-:W-:Y:S01]  /*2db0*/  UMOV UR15, 0x3f40624d ;  /* 0x3f40624d000f7882 */ /* 0x000fe20000000000 */
[----:B------:R-:W-:Y:S01]  /*2dc0*/  DFMA R20, R26, 0.5, R8 ;  /* 0x3fe000001a14782b */ /* 0x000fe20000000008 */
[----:B------:R-:W-:Y:S01]  /*2dd0*/  MOV R24, RZ ;  /* 0x000000ff00187202 */ /* 0x000fe20000000f00 */
[----:B------:R-:W-:Y:S01]  /*2de0*/  DADD R28, R28, UR14 ;  /* 0x0000000e1c1c7e29 */ /* 0x000fe20008000000 */
[----:B------:R-:W-:Y:S01]  /*2df0*/  UMOV UR14, 0x6a7ef9db ;  /* 0x6a7ef9db000e7882 */ /* 0x000fe20000000000 */
[----:B------:R-:W-:Y:S01]  /*2e00*/  DSETP.NEU.AND P1, PT, R6, RZ, PT ;  /* 0x000000ff0600722a */ /* 0x000fe20003f2d000 */
[----:B------:R-:W-:Y:S01]  /*2e10*/  UMOV UR15, 0x3fa374bc ;  /* 0x3fa374bc000f7882 */ /* 0x000fe20000000000 */
[----:B------:R-:W-:Y:S01]  /*2e20*/  DSETP.GE.AND P0, PT, R8, UR12, PT ;  /* 0x0000000c08007e2a */ /* 0x000fe2000bf06000 */
[----:B------:R-:W-:Y:S01]  /*2e30*/  BSSY.RECONVERGENT B0, `(.L_x_52) ;  /* 0x000000f000007945 */ /* 0x000fe20003800200 */
[----:B------:R-:W-:Y:S01]  /*2e40*/  DADD R6, R12, R20 ;  /* 0x000000000c067229 */ /* 0x000fe20000000014 */
[----:B------:R-:W-:Y:S01]  /*2e50*/  MOV R0, 0x2f20 ;  /* 0x00002f2000007802 */ /* 0x000fe20000000f00 */
[----:B------:R-:W-:-:S02]  /*2e60*/  DMUL R28, RZ, R28 ;  /* 0x0000001cff1c7228 */ /* 0x000fc40000000000 */
[----:B------:R-:W-:-:S08]  /*2e70*/  FSEL R25, RZ, -1.875, !P0 ;  /* 0xbff00000ff197808 */ /* 0x000fd00004000000 */
[----:B------:R-:W-:Y:S01]  /*2e80*/  FSEL R22, R28, RZ, P1 ;  /* 0x000000ff1c167208 */ /* 0x000fe20000800000 */
[----:B------:R-:W-:Y:S01]  /*2e90*/  IMAD.MOV.U32 R28, RZ, RZ, 0x47ae147b ;  /* 0x47ae147bff1c7424 */ /* 0x000fe200078e00ff */
[----:B------:R-:W-:Y:S01]  /*2ea0*/  FSEL R23, R29, RZ, P1 ;  /* 0x000000ff1d177208 */ /* 0x000fe20000800000 */
[----:B------:R-:W-:-:S05]  /*2eb0*/  IMAD.MOV.U32 R29, RZ, RZ, 0x40107ae1 ;  /* 0x40107ae1ff1d7424 */ /* 0x000fca00078e00ff */
[----:B------:R-:W-:Y:S02]  /*2ec0*/  DADD R24, R24, -R22 ;  /* 0x0000000018187229 */ /* 0x000fe40000000816 */
[----:B------:R-:W-:-:S06]  /*2ed0*/  DFMA R6, R6, UR14, -R28 ;  /* 0x0000000e06067c2b */ /* 0x000fcc000800081c */
[----:B------:R-:W-:-:S04]  /*2ee0*/  DMUL R24, R26, R24 ;  /* 0x000000181a187228 */ /* 0x000fc80000000000 */
[----:B------:R-:W-:Y:S02]  /*2ef0*/  IMAD.MOV.U32 R44, RZ, RZ, R6 ;  /* 0x000000ffff2c7224 */ /* 0x000fe400078e0006 */
[----:B------:R-:W-:-:S07]  /*2f00*/  IMAD.MOV.U32 R45, RZ, RZ, R7 ;  /* 0x000000ffff2d7224 */ /* 0x000fce00078e0007 */
[----:B------:R-:W-:Y:S05]  /*2f10*/  CALL.REL.NOINC `($_Z6MiddlePdS_$__internal_accurate_pow) ;  /* 0x0000005400547944 */ /* 0x000fea0003c00000 */
[----:B------:R-:W-:Y:S05]  /*2f20*/  BSYNC.RECONVERGENT B0 ;  /* 0x0000000000007941 */ /* 0x000fea0003800200 */
.L_x_52:
        /* <DEDUP_REMOVED lines=8> */
[----:B------:R-:W-:Y:S01]  /*2fb0*/  ISETP.NE.AND P3, PT, R22, 0x7ff00000, PT ;  /* 0x7ff000001600780c */ /* 0x000fe20003f65270 */
[----:B------:R-:W-:-:S12]  /*2fc0*/  DFMA R22, R24, 0.5, RZ ;  /* 0x3fe000001816782b */ /* 0x000fd800000000ff */
[----:B------:R-:W-:Y:S05]  /*2fd0*/  @P3 BRA `(.L_x_54) ;  /* 0x0000000000243947 */ /* 0x000fea0003800000 */
[----:B------:R-:W-:-:S14]  /*2fe0*/  DSETP.NAN.AND P1, PT, R6, R6, PT ;  /* 0x000000060600722a */ /* 0x000fdc0003f28000 */
[----:B------:R-:W-:Y:S01]  /*2ff0*/  @P1 DADD R20, R6, 10 ;  /* 0x4024000006141429 */ /* 0x000fe20000000000 */
[----:B------:R-:W-:Y:S10]  /*3000*/  @P1 BRA `(.L_x_54) ;  /* 0x0000000000181947 */ /* 0x000ff40003800000 */
[----:B------:R-:W-:Y:S01]  /*3010*/  DSETP.NEU.AND P1, PT, |R6|, +INF , PT ;  /* 0x7ff000000600742a */ /* 0x000fe20003f2d200 */
[----:B------:R-:W-:Y:S01]  /*3020*/  IMAD.MOV.U32 R20, RZ, RZ, R28 ;  /* 0x000000ffff147224 */ /* 0x000fe200078e001c */
[----:B------:R-:W-:-:S12]  /*3030*/  MOV R21, R29 ;  /* 0x0000001d00157202 */ /* 0x000fd80000000f00 */
[----:B------:R-:W-:Y:S01]  /*3040*/  @!P1 ISETP.GE.AND P2, PT, R7, RZ, PT ;  /* 0x000000ff0700920c */ /* 0x000fe20003f46270 */
[----:B------:R-:W-:-:S03]  /*3050*/  @!P1 IMAD.MOV.U32 R20, RZ, RZ, RZ ;  /* 0x000000ffff149224 */ /* 0x000fc600078e00ff */
[----:B------:R-:W-:-:S09]  /*3060*/  @!P1 SEL R21, RZ, 0x7ff00000, !P2 ;  /* 0x7ff00000ff159807 */ /* 0x000fd20005000000 */
.L_x_54:
[----:B------:R-:W-:Y:S05]  /*3070*/  BSYNC.RECONVERGENT B0 ;  /* 0x0000000000007941 */ /* 0x000fea0003800200 */
.L_x_53:
[----:B------:R-:W-:Y:S01]  /*3080*/  DADD R32, R20, UR14 ;  /* 0x0000000e14207e29 */ /* 0x000fe20008000000 */
[----:B------:R-:W-:Y:S01]  /*3090*/  UMOV UR16, 0x9999999a ;  /* 0x9999999a00107882 */ /* 0x000fe20000000000 */
[----:B------:R-:W-:Y:S01]  /*30a0*/  FSEL R21, RZ, 1.875, !P0 ;  /* 0x3ff00000ff157808 */ /* 0x000fe20004000000 */
[----:B------:R-:W-:Y:S01]  /*30b0*/  IMAD.MOV.U32 R20, RZ, RZ, RZ ;  /* 0x000000ffff147224 */ /* 0x000fe200078e00ff */
[----:B------:R-:W-:Y:S01]  /*30c0*/  DSETP.NEU.AND P0, PT, R6, RZ, PT ;  /* 0x000000ff0600722a */ /* 0x000fe20003f0d000 */
        /* <DEDUP_REMOVED lines=16> */
.L_x_56:
[----:B------:R-:W-:Y:S05]  /*31d0*/  BSYNC.RECONVERGENT B0 ;  /* 0x0000000000007941 */ /* 0x000fea0003800200 */
.L_x_55:
[----:B------:R-:W-:Y:S01]  /*31e0*/  DADD R28, R28, UR14 ;  /* 0x0000000e1c1c7e29 */ /* 0x000fe20008000000 */
[----:B------:R-:W-:Y:S01]  /*31f0*/  IMAD.MOV.U32 R32, RZ, RZ, 0x47ae147b ;  /* 0x47ae147bff207424 */ /* 0x000fe200078e00ff */
[----:B------:R-:W-:Y:S01]  /*3200*/  DFMA R6, R22, 0.5, RZ ;  /* 0x3fe000001606782b */ /* 0x000fe200000000ff */
[----:B------:R-:W-:Y:S01]  /*3210*/  IMAD.MOV.U32 R33, RZ, RZ, 0x40107ae1 ;  /* 0x40107ae1ff217424 */ /* 0x000fe200078e00ff */
[----:B------:R-:W-:Y:S01]  /*3220*/  DADD R8, R8, R26 ;  /* 0x0000000008087229 */ /* 0x000fe2000000001a */
[----:B------:R-:W-:Y:S01]  /*3230*/  UMOV UR14, 0x6a7ef9db ;  /* 0x6a7ef9db000e7882 */ /* 0x000fe20000000000 */
[----:B------:R-:W-:Y:S01]  /*3240*/  UMOV UR15, 0x3fa374bc ;  /* 0x3fa374bc000f7882 */ /* 0x000fe20000000000 */
[----:B------:R-:W-:Y:S01]  /*3250*/  BSSY.RECONVERGENT B0, `(.L_x_57) ;  /* 0x000000d000007945 */ /* 0x000fe20003800200 */
[----:B------:R-:W-:Y:S02]  /*3260*/  MOV R0, 0x3320 ;  /* 0x0000332000007802 */ /* 0x000fe40000000f00 */
[----:B------:R-:W-:Y:S01]  /*3270*/  DFMA R20, R6, UR16, -R20 ;  /* 0x0000001006147c2b */ /* 0x000fe20008000814 */
[----:B------:R-:W-:Y:S01]  /*3280*/  FSEL R30, R28, 1526726.625, P0 ;  /* 0x49ba5e351c1e7808 */ /* 0x000fe20000000000 */
[----:B------:R-:W-:Y:S01]  /*3290*/  DADD R6, RZ, -R6 ;  /* 0x00000000ff067229 */ /* 0x000fe20000000806 */
[----:B------:R-:W-:Y:S01]  /*32a0*/  FSEL R31, R29, 1.8750624656677246094, P0 ;  /* 0x3ff0020c1d1f7808 */ /* 0x000fe20000000000 */
[----:B------:R-:W-:-:S06]  /*32b0*/  DADD R28, R12, R8 ;  /* 0x000000000c1c7229 */ /* 0x000fcc0000000008 */
[----:B------:R-:W-:Y:S02]  /*32c0*/  DFMA R20, -R6, R30, R20 ;  /* 0x0000001e0614722b */ /* 0x000fe40000000114 */
[----:B------:R-:W-:-:S06]  /*32d0*/  DFMA R6, R28, UR14, -R32 ;  /* 0x0000000e1c067c2b */ /* 0x000fcc0008000820 */
[----:B------:R-:W-:-:S04]  /*32e0*/  DMUL R20, R26, R20 ;  /* 0x000000141a147228 */ /* 0x000fc80000000000 */
[----:B------:R-:W-:Y:S01]  /*32f0*/  MOV R44, R6 ;  /* 0x00000006002c7202 */ /* 0x000fe20000000f00 */
[----:B------:R-:W-:-:S07]  /*3300*/  IMAD.MOV.U32 R45, RZ, RZ, R7 ;  /* 0x000000ffff2d7224 */ /* 0x000fce00078e0007 */
[----:B------:R-:W-:Y:S05]  /*3310*/  CALL.REL.NOINC `($_Z6MiddlePdS_$__internal_accurate_pow) ;  /* 0x0000005000547944 */ /* 0x000fea0003c00000 */
[----:B------:R-:W-:Y:S05]  /*3320*/  BSYNC.RECONVERGENT B0 ;  /* 0x0000000000007941 */ /* 0x000fea0003800200 */
.L_x_57:
        /* <DEDUP_REMOVED lines=13> */
[----:B------:R-:W-:Y:S02]  /*3400*/  DFMA R32, R34, R32, R34 ;  /* 0x000000202220722b */ /* 0x000fe40000000022 */
[----:B------:R-:W-:-:S06]  /*3410*/  DADD R30, RZ, R20 ;  /* 0x00000000ff1e7229 */ /* 0x000fcc0000000014 */
        /* <DEDUP_REMOVED lines=9> */
.L_x_59:
[----:B------:R-:W-:Y:S05]  /*34b0*/  BSYNC.RECONVERGENT B0 ;  /* 0x0000000000007941 */ /* 0x000fea0003800200 */
.L_x_58:
[----:B------:R-:W-:Y:S01]  /*34c0*/  DFMA R38, R36, -6, R24 ;  /* 0xc01800002426782b */ /* 0x000fe20000000018 */
[----:B------:R-:W-:Y:S01]  /*34d0*/  UMOV UR14, 0xd2f1a9fc ;  /* 0xd2f1a9fc000e7882 */ /* 0x000fe20000000000 */
[----:B------:R-:W-:Y:S01]  /*34e0*/  UMOV UR15, 0x3f40624d ;  /* 0x3f40624d000f7882 */ /* 0x000fe20000000000 */
[----:B------:R-:W-:Y:S01]  /*34f0*/  HFMA2 R40, -RZ, RZ, 0, 0 ;  /* 0x00000000ff287431 */ /* 0x000fe200000001ff */
[----:B------:R-:W-:Y:S01]  /*3500*/  DADD R34, R28, UR14 ;  /* 0x0000000e1c227e29 */ /* 0x000fe20008000000 */
[----:B------:R-:W-:Y:S01]  /*3510*/  FSEL R41, RZ, 1.875, !P0 ;  /* 0x3ff00000ff297808 */ /* 0x000fe20004000000 */
        /* <DEDUP_REMOVED lines=13> */
[----:B------:R-:W-:-:S06]  /*35f0*/  DMUL R26, R26, R6 ;  /* 0x000000061a1a7228 */ /* 0x000fcc0000000000 */
[----:B------:R-:W-:Y:S05]  /*3600*/  @P0 BRA P1, `(.L_x_61) ;  /* 0x0000000000180947 */ /* 0x000fea0000800000 */
[----:B------:R-:W-:Y:S01]  /*3610*/  IMAD.MOV.U32 R0, RZ, RZ, R24 ;  /* 0x000000ffff007224 */ /* 0x000fe200078e0018 */
[----:B------:R-:W-:Y:S01]  /*3620*/  MOV R28, 0x3660 ;  /* 0x00003660001c7802 */ /* 0x000fe20000000f00 */
[----:B------:R-:W-:Y:S02]  /*3630*/  IMAD.MOV.U32 R31, RZ, RZ, R25 ;  /* 0x000000ffff1f7224 */ /* 0x000fe400078e0019 */
[----:B------:R-:W-:-:S07]  /*3640*/  IMAD.MOV.U32 R29, RZ, RZ, 0x40180000 ;  /* 0x40180000ff1d7424 */ /* 0x000fce00078e00ff */
[----:B------:R-:W-:Y:S05]  /*3650*/  CALL.REL.NOINC `($__internal_1_$__cuda_sm20_div_rn_f64_full) ;  /* 0x0000004400ec7944 */ /* 0x000fea0003c00000 */
[----:B------:R-:W-:-:S07]  /*3660*/  IMAD.MOV.U32 R28, RZ, RZ, R0 ;  /* 0x000000ffff1c7224 */ /* 0x000fce00078e0000 */
.L_x_61:
[----:B------:R-:W-:Y:S05]  /*3670*/  BSYNC.RECONVERGENT B0 ;  /* 0x0000000000007941 */ /* 0x000fea0003800200 */
.L_x_60:
[----:B------:R-:W0:Y:S01]  /*3680*/  MUFU.RCP64H R7, 3 ;  /* 0x4008000000077908 */ /* 0x000e220000001800 */
[----:B------:R-:W-:Y:S01]  /*3690*/  IMAD.MOV.U32 R24, RZ, RZ, 0x0 ;  /* 0x00000000ff187424 */ /* 0x000fe200078e00ff */
[----:B------:R-:W-:Y:S01]  /*36a0*/  MOV R25, 0x40080000 ;  /* 0x4008000000197802 */ /* 0x000fe20000000f00 */
[----:B------:R-:W-:Y:S01]  /*36b0*/  IMAD.MOV.U32 R6, RZ, RZ, 0x1 ;  /* 0x00000001ff067424 */ /* 0x000fe200078e00ff */
[----:B------:R-:W-:Y:S01]  /*36c0*/  FSETP.GEU.AND P1, PT, |R23|, 6.5827683646048100446e-37, PT ;  /* 0x036000001700780b */ /* 0x000fe20003f2e200 */
[----:B------:R-:W-:Y:S04]  /*36d0*/  BSSY.RECONVERGENT B0, `(.L_x_62) ;  /* 0x0000014000007945 */ /* 0x000fe80003800200 */
        /* <DEDUP_REMOVED lines=19> */
.L_x_63:
[----:B------:R-:W-:Y:S05]  /*3810*/  BSYNC.RECONVERGENT B0 ;  /* 0x0000000000007941 */ /* 0x000fea0003800200 */
.L_x_62:
        /* <DEDUP_REMOVED lines=20> */
[----:B------:R-:W-:Y:S01]  /*3960*/  IMAD.MOV.U32 R31, RZ, RZ, R21 ;  /* 0x000000ffff1f7224 */ /* 0x000fe200078e0015 */
[----:B------:R-:W-:-:S07]  /*3970*/  MOV R28, 0x3990 ;  /* 0x00003990001c7802 */ /* 0x000fce0000000f00 */
[----:B------:R-:W-:Y:S05]  /*3980*/  CALL.REL.NOINC `($__internal_1_$__cuda_sm20_div_rn_f64_full) ;  /* 0x0000004400207944 */ /* 0x000fea0003c00000 */
[----:B------:R-:W-:-:S07]  /*3990*/  IMAD.MOV.U32 R28, RZ, RZ, R0 ;  /* 0x000000ffff1c7224 */ /* 0x000fce00078e0000 */
.L_x_65:
[----:B------:R-:W-:Y:S05]  /*39a0*/  BSYNC.RECONVERGENT B0 ;  /* 0x0000000000007941 */ /* 0x000fea0003800200 */
.L_x_64:
        /* <DEDUP_REMOVED lines=19> */
[----:B------:R-:W-:Y:S01]  /*3ae0*/  MOV R31, R27 ;  /* 0x0000001b001f7202 */ /* 0x000fe20000000f00 */
[----:B------:R-:W-:Y:S01]  /*3af0*/  IMAD.MOV.U32 R29, RZ, RZ, 0x40180000 ;  /* 0x40180000ff1d7424 */ /* 0x000fe200078e00ff */
[----:B------:R-:W-:-:S07]  /*3b00*/  MOV R28, 0x3b20 ;  /* 0x00003b20001c7802 */ /* 0x000fce0000000f00 */
[----:B------:R-:W-:Y:S05]  /*3b10*/  CALL.REL.NOINC `($__internal_1_$__cuda_sm20_div_rn_f64_full) ;  /* 0x0000004000bc7944 */ /* 0x000fea0003c00000 */
[----:B------:R-:W-:Y:S02]  /*3b20*/  IMAD.MOV.U32 R20, RZ, RZ, R0 ;  /* 0x000000ffff147224 */ /* 0x000fe400078e0000 */
[----:B------:R-:W-:-:S07]  /*3b30*/  IMAD.MOV.U32 R21, RZ, RZ, R29 ;  /* 0x000000ffff157224 */ /* 0x000fce00078e001d */
.L_x_67:
[----:B------:R-:W-:Y:S05]  /*3b40*/  BSYNC.RECONVERGENT B0 ;  /* 0x0000000000007941 */ /* 0x000fea0003800200 */
.L_x_66:
[----:B------:R-:W-:Y:S01]  /*3b50*/  ISETP.GE.AND P0, PT, R5, 0x1, PT ;  /* 0x000000010500780c */ /* 0x000fe20003f06270 */
[----:B------:R-:W-:Y:S01]  /*3b60*/  BSSY.RECONVERGENT B0, `(.L_x_68) ;  /* 0x0000103000007945 */ /* 0x000fe20003800200 */
[----:B------:R-:W-:-:S11]  /*3b70*/  DADD R6, R6, R20 ;  /* 0x0000000006067229 */ /* 0x000fd60000000014 */
[----:B------:R-:W-:Y:S05]  /*3b80*/  @!P0 BRA `(.L_x_69) ;  /* 0x0000001000008947 */ /* 0x000fea0003800000 */
[----:B------:R-:W-:-:S07]  /*3b90*/  IMAD.MOV R5, RZ, RZ, -R5 ;  /* 0x000000ffff057224 */ /* 0x000fce00078e0a05 */
.L_x_89:
[----:B------:R-:W-:Y:S01]  /*3ba0*/  DADD R20, R12, R8 ;  /* 0x000000000c147229 */ /* 0x000fe20000000008 */
[----:B------:R-:W-:Y:S01]  /*3bb0*/  IMAD.MOV.U32 R22, RZ, RZ, 0x47ae147b ;  /* 0x47ae147bff167424 */ /* 0x000fe200078e00ff */
[----:B------:R-:W-:Y:S01]  /*3bc0*/  MOV R23, 0x40107ae1 ;  /* 0x40107ae100177802 */ /* 0x000fe20000000f00 */
[----:B------:R-:W-:Y:S01]  /*3bd0*/  UMOV UR14, 0x6a7ef9db ;  /* 0x6a7ef9db000e7882 */ /* 0x000fe20000000000 */
[----:B------:R-:W-:Y:S01]  /*3be0*/  UMOV UR15, 0x3fa374bc ;  /* 0x3fa374bc000f7882 */ /* 0x000fe20000000000 */
[----:B------:R-:W-:Y:S01]  /*3bf0*/  VIADD R5, R5, 0x1 ;  /* 0x0000000105057836 */ /* 0x000fe20000000000 */
[----:B------:R-:W-:Y:S01]  /*3c00*/  BSSY.RECONVERGENT B1, `(.L_x_70) ;  /* 0x0000007000017945 */ /* 0x000fe20003800200 */
[----:B------:R-:W-:Y:S01]  /*3c10*/  MOV R0, 0x3c70 ;  /* 0x00003c7000007802 */ /* 0x000fe20000000f00 */
[----:B------:R-:W-:Y:S02]  /*3c20*/  DFMA R20, R20, UR14, -R22 ;  /* 0x0000000e14147c2b */ /* 0x000fe40008000816 */
[----:B------:R-:W-:-:S08]  /*3c30*/  ISETP.NE.AND P1, PT, R5, RZ, PT ;  /* 0x000000ff0500720c */ /* 0x000fd00003f25270 */
[----:B------:R-:W-:Y:S02]  /*3c40*/  IMAD.MOV.U32 R44, RZ, RZ, R20 ;  /* 0x000000ffff2c7224 */ /* 0x000fe400078e0014 */
[----:B------:R-:W-:-:S07]  /*3c50*/  IMAD.MOV.U32 R45, RZ, RZ, R21 ;  /* 0x000000ffff2d7224 */ /* 0x000fce00078e0015 */
[----:B------:R-:W-:Y:S05]  /*3c60*/  CALL.REL.NOINC `($_Z6MiddlePdS_$__internal_accurate_pow) ;  /* 0x0000004800007944 */ /* 0x000fea0003c00000 */
[----:B------:R-:W-:Y:S05]  /*3c70*/  BSYNC.RECONVERGENT B1 ;  /* 0x0000000000017941 */ /* 0x000fea0003800200 */
.L_x_70:
[----:B------:R-:W-:Y:S01]  /*3c80*/  DADD R22, R20, 10 ;  /* 0x4024000014167429 */ /* 0x000fe20000000000 */
[----:B------:R-:W-:Y:S01]  /*3c90*/  BSSY.RECONVERGENT B1, `(.L_x_71) ;  /* 0x000000e000017945 */ /* 0x000fe20003800200 */
[----:B------:R-:W-:-:S08]  /*3ca0*/  DSETP.GE.AND P0, PT, R8, UR12, PT ;  /* 0x0000000c08007e2a */ /* 0x000fd0000bf06000 */
[----:B------:R-:W-:Y:S01]  /*3cb0*/  LOP3.LUT R22, R23, 0x7ff00000, RZ, 0xc0, !PT ;  /* 0x7ff0000017167812 */ /* 0x000fe200078ec0ff */
[----:B------:R-:W-:-:S03]  /*3cc0*/  IMAD.U32 R23, RZ, RZ, UR11 ;  /* 0x0000000bff177e24 */ /* 0x000fc6000f8e00ff */
[----:B------:R-:W-:Y:S01]  /*3cd0*/  ISETP.NE.AND P2, PT, R22, 0x7ff00000, PT ;  /* 0x7ff000001600780c */ /* 0x000fe20003f45270 */
[----:B------:R-:W-:-:S12]  /*3ce0*/  IMAD.U32 R22, RZ, RZ, UR10 ;  /* 0x0000000aff167e24 */ /* 0x000fd8000f8e00ff */
[----:B------:R-:W-:Y:S05]  /*3cf0*/  @P2 BRA `(.L_x_72) ;  /* 0x00000000001c2947 */ /* 0x000fea0003800000 */
[----:B------:R-:W-:-:S14]  /*3d00*/  DSETP.NAN.AND P2, PT, R20, R20, PT ;  /* 0x000000141400722a */ /* 0x000fdc0003f48000 */
[----:B------:R-:W-:Y:S01]  /*3d10*/  @P2 DADD R28, R20, 10 ;  /* 0x40240000141c2429 */ /* 0x000fe20000000000 */
[----:B------:R-:W-:Y:S10]  /*3d20*/  @P2 BRA `(.L_x_72) ;  /* 0x0000000000102947 */ /* 0x000ff40003800000 */
[----:B------:R-:W-:-:S14]  /*3d30*/  DSETP.NEU.AND P2, PT, |R20|, +INF , PT ;  /* 0x7ff000001400742a */ /* 0x000fdc0003f4d200 */
[----:B------:R-:W-:Y:S02]  /*3d40*/  @!P2 ISETP.GE.AND P3, PT, R21, RZ, PT ;  /* 0x000000ff1500a20c */ /* 0x000fe40003f66270 */
[----:B------:R-:W-:Y:S02]  /*3d50*/  @!P2 MOV R28, RZ ;  /* 0x000000ff001ca202 */ /* 0x000fe40000000f00 */
[----:B------:R-:W-:-:S09]  /*3d60*/  @!P2 SEL R29, RZ, 0x7ff00000, !P3 ;  /* 0x7ff00000ff1da807 */ /* 0x000fd20005800000 */
.L_x_72:
[----:B------:R-:W-:Y:S05]  /*3d70*/  BSYNC.RECONVERGENT B1 ;  /* 0x0000000000017941 */ /* 0x000fea0003800200 */
.L_x_71:
[----:B------:R-:W-:Y:S01]  /*3d80*/  UMOV UR14, 0xd2f1a9fc ;  /* 0xd2f1a9fc000e7882 */ /* 0x000fe20000000000 */
[----:B------:R-:W-:Y:S01]  /*3d90*/  UMOV UR15, 0x3f40624d ;  /* 0x3f40624d000f7882 */ /* 0x000fe20000000000 */
[----:B------:R-:W-:Y:S01]  /*3da0*/  DFMA R22, -R22, 0.5, R8 ;  /* 0x3fe000001616782b */ /* 0x000fe20000000108 */
[----:B------:R-:W-:Y:S01]  /*3db0*/  FSEL R25, RZ, 1.875, !P0 ;  /* 0x3ff00000ff197808 */ /* 0x000fe20004000000 */
[----:B------:R-:W-:Y:S01]  /*3dc0*/  DADD R28, R28, UR14 ;  /* 0x0000000e1c1c7e29 */ /* 0x000fe20008000000 */
[----:B------:R-:W-:Y:S01]  /*3dd0*/  IMAD.MOV.U32 R24, RZ, RZ, RZ ;  /* 0x000000ffff187224 */ /* 0x000fe200078e00ff */
[----:B------:R-:W-:Y:S01]  /*3de0*/  DSETP.NEU.AND P2, PT, R20, RZ, PT ;  /* 0x000000ff1400722a */ /* 0x000fe20003f4d000 */
[----:B------:R-:W-:Y:S01]  /*3df0*/  UMOV UR14, 0x9999999a ;  /* 0x9999999a000e7882 */ /* 0x000fe20000000000 */
[----:B------:R-:W-:Y:S01]  /*3e00*/  UMOV UR15, 0x3fa99999 ;  /* 0x3fa99999000f7882 */ /* 0x000fe20000000000 */
[----:B------:R-:W-:Y:S01]  /*3e10*/  DADD R20, RZ, -R6 ;  /* 0x00000000ff147229 */ /* 0x000fe20000000806 */
[----:B------:R-:W-:Y:S01]  /*3e20*/  IMAD.MOV.U32 R30, RZ, RZ, 0x47ae147b ;  /* 0x47ae147bff1e7424 */ /* 0x000fe200078e00ff */
[----:B------:R-:W-:Y:S01]  /*3e30*/  DFMA R24, R6, UR14, -R24 ;  /* 0x0000000e06187c2b */ /* 0x000fe20008000818 */
[----:B------:R-:W-:Y:S01]  /*3e40*/  IMAD.MOV.U32 R31, RZ, RZ, 0x40107ae1 ;  /* 0x40107ae1ff1f7424 */ /* 0x000fe200078e00ff */
[----:B------:R-:W-:Y:S01]  /*3e50*/  DADD R26, R12, R22 ;  /* 0x000000000c1a7229 */ /* 0x000fe20000000016 */
[----:B------:R-:W-:Y:S01]  /*3e60*/  FSEL R28, R28, 1526726.625, P2 ;  /* 0x49ba5e351c1c7808 */ /* 0x000fe20001000000 */
[----:B------:R-:W-:Y:S01]  /*3e70*/  UMOV UR14, 0x6a7ef9db ;  /* 0x6a7ef9db000e7882 */ /* 0x000fe20000000000 */
[----:B------:R-:W-:Y:S01]  /*3e80*/  FSEL R29, R29, 1.8750624656677246094, P2 ;  /* 0x3ff0020c1d1d7808 */ /* 0x000fe20001000000 */
[----:B------:R-:W-:Y:S01]  /*3e90*/  UMOV UR15, 0x3fa374bc ;  /* 0x3fa374bc000f7882 */ /* 0x000fe20000000000 */
[----:B------:R-:W-:Y:S01]  /*3ea0*/  BSSY.RECONVERGENT B1, `(.L_x_73) ;  /* 0x0000008000017945 */ /* 0x000fe20003800200 */
[----:B------:R-:W-:-:S03]  /*3eb0*/  MOV R0, 0x3f20 ;  /* 0x00003f2000007802 */ /* 0x000fc60000000f00 */
[----:B------:R-:W-:Y:S02]  /*3ec0*/  DFMA R20, -R20, R28, R24 ;  /* 0x0000001c1414722b */ /* 0x000fe40000000118 */
[----:B------:R-:W-:-:S06]  /*3ed0*/  DFMA R24, R26, UR14, -R30 ;  /* 0x0000000e1a187c2b */ /* 0x000fcc000800081e */
[----:B------:R-:W-:-:S04]  /*3ee0*/  DMUL R20, R20, -UR10 ;  /* 0x8000000a14147c28 */ /* 0x000fc80008000000 */
[----:B------:R-:W-:Y:S02]  /*3ef0*/  IMAD.MOV.U32 R44, RZ, RZ, R24 ;  /* 0x000000ffff2c7224 */ /* 0x000fe400078e0018 */
[----:B------:R-:W-:-:S07]  /*3f00*/  IMAD.MOV.U32 R45, RZ, RZ, R25 ;  /* 0x000000ffff2d7224 */ /* 0x000fce00078e0019 */
[----:B------:R-:W-:Y:S05]  /*3f10*/  CALL.REL.NOINC `($_Z6MiddlePdS_$__internal_accurate_pow) ;  /* 0x0000004400547944 */ /* 0x000fea0003c00000 */
[----:B------:R-:W-:Y:S05]  /*3f20*/  BSYNC.RECONVERGENT B1 ;  /* 0x0000000000017941 */ /* 0x000fea0003800200 */
.L_x_73:
[----:B------:R-:W-:Y:S01]  /*3f30*/  DADD R26, R24, 10 ;  /* 0x40240000181a7429 */ /* 0x000fe20000000000 */
[----:B------:R-:W-:Y:S01]  /*3f40*/  MOV R30, R28 ;  /* 0x0000001c001e7202 */ /* 0x000fe20000000f00 */
[----:B------:R-:W-:Y:S01]  /*3f50*/  IMAD.MOV.U32 R31, RZ, RZ, R29 ;  /* 0x000000ffff1f7224 */ /* 0x000fe200078e001d */
[----:B------:R-:W-:Y:S01]  /*3f60*/  BSSY.RECONVERGENT B1, `(.L_x_74) ;  /* 0x0000013000017945 */ /* 0x000fe20003800200 */
[----:B------:R-:W-:Y:S01]  /*3f70*/  DFMA R34, R20, 0.5, R6 ;  /* 0x3fe000001422782b */ /* 0x000fe20000000006 */
[----:B------:R-:W-:Y:S01]  /*3f80*/  IMAD.MOV.U32 R32, RZ, RZ, -0x2d0e5604 ;  /* 0xd2f1a9fcff207424 */ /* 0x000fe200078e00ff */
[----:B------:R-:W-:Y:S01]  /*3f90*/  DSETP.GE.AND P0, PT, R22, UR12, PT ;  /* 0x0000000c16007e2a */ /* 0x000fe2000bf06000 */
[----:B------:R-:W-:Y:S02]  /*3fa0*/  IMAD.MOV.U32 R33, RZ, RZ, 0x3f40624d ;  /* 0x3f40624dff217424 */ /* 0x000fe400078e00ff */
[----:B------:R-:W-:Y:S01]  /*3fb0*/  IMAD.MOV.U32 R22, RZ, RZ, R30 ;  /* 0x000000ffff167224 */ /* 0x000fe200078e001e */
[----:B------:R-:W-:Y:S01]  /*3fc0*/  LOP3.LUT R26, R27, 0x7ff00000, RZ, 0xc0, !PT ;  /* 0x7ff000001b1a7812 */ /* 0x000fe200078ec0ff */
[----:B------:R-:W-:-:S03]  /*3fd0*/  IMAD.MOV.U32 R23, RZ, RZ, R31 ;  /* 0x000000ffff177224 */ /* 0x000fc600078e001f */
[----:B------:R-:W-:-:S13]  /*3fe0*/  ISETP.NE.AND P4, PT, R26, 0x7ff00000, PT ;  /* 0x7ff000001a00780c */ /* 0x000fda0003f85270 */
[----:B------:R-:W-:Y:S05]  /*3ff0*/  @P4 BRA `(.L_x_75) ;  /* 0x0000000000244947 */ /* 0x000fea0003800000 */
[----:B------:R-:W-:-:S14]  /*4000*/  DSETP.NAN.AND P2, PT, R24, R24, PT ;  /* 0x000000181800722a */ /* 0x000fdc0003f48000 */
[----:B------:R-:W-:Y:S01]  /*4010*/  @P2 DADD R22, R24, 10 ;  /* 0x4024000018162429 */ /* 0x000fe20000000000 */
[----:B------:R-:W-:Y:S10]  /*4020*/  @P2 BRA `(.L_x_75) ;  /* 0x0000000000182947 */ /* 0x000ff40003800000 */
[----:B------:R-:W-:Y:S01]  /*4030*/  DSETP.NEU.AND P2, PT, |R24|, +INF , PT ;  /* 0x7ff000001800742a */ /* 0x000fe20003f4d200 */
[----:B------:R-:W-:Y:S01]  /*4040*/  MOV R22, R30 ;  /* 0x0000001e00167202 */ /* 0x000fe20000000f00 */
[----:B------:R-:W-:-:S12]  /*4050*/  IMAD.MOV.U32 R23, RZ, RZ, R31 ;  /* 0x000000ffff177224 */ /* 0x000fd800078e001f */
[----:B------:R-:W-:Y:S01]  /*4060*/  @!P2 ISETP.GE.AND P3, PT, R25, RZ, PT ;  /* 0x000000ff1900a20c */ /* 0x000fe20003f66270 */
[----:B------:R-:W-:-:S03]  /*4070*/  @!P2 IMAD.MOV.U32 R22, RZ, RZ, RZ ;  /* 0x000000ffff16a224 */ /* 0x000fc600078e00ff */
[----:B------:R-:W-:-:S09]  /*4080*/  @!P2 SEL R23, RZ, 0x7ff00000, !P3 ;  /* 0x7ff00000ff17a807 */ /* 0x000fd20005800000 */
.L_x_75:
[----:B------:R-:W-:Y:S05]  /*4090*/  BSYNC.RECONVERGENT B1 ;  /* 0x0000000000017941 */ /* 0x000fea0003800200 */
.L_x_74:
[----:B------:R-:W-:Y:S01]  /*40a0*/  DADD R36, R22, R32 ;  /* 0x0000000016247229 */ /* 0x000fe20000000020 */
[----:B------:R-:W-:Y:S01]  /*40b0*/  IMAD.MOV.U32 R28, RZ, RZ, -0x66666666 ;  /* 0x9999999aff1c7424 */ /* 0x000fe200078e00ff */
[----:B------:R-:W-:Y:S01]  /*40c0*/  FSEL R27, RZ, 1.875, !P0 ;  /* 0x3ff00000ff1b7808 */ /* 0x000fe20004000000 */
[----:B------:R-:W-:Y:S01]  /*40d0*/  IMAD.MOV.U32 R29, RZ, RZ, 0x3fa99999 ;  /* 0x3fa99999ff1d7424 */ /* 0x000fe200078e00ff */
[----:B------:R-:W-:Y:S01]  /*40e0*/  DSETP.NEU.AND P0, PT, R24, RZ, PT ;  /* 0x000000ff1800722a */ /* 0x000fe20003f0d000 */
[----:B------:R-:W-:Y:S01]  /*40f0*/  IMAD.MOV.U32 R26, RZ, RZ, RZ ;  /* 0x000000ffff1a7224 */ /* 0x000fe200078e00ff */
[----:B------:R-:W-:Y:S01]  /*4100*/  DADD R22, RZ, -R34 ;  /* 0x00000000ff167229 */ /* 0x000fe20000000822 */
[----:B------:R-:W-:Y:S03]  /*4110*/  BSSY.RECONVERGENT B1, `(.L_x_76) ;  /* 0x000000e000017945 */ /* 0x000fe60003800200 */
[----:B------:R-:W-:Y:S01]  /*4120*/  FSEL R36, R36, 1526726.625, P0 ;  /* 0x49ba5e3524247808 */ /* 0x000fe20000000000 */
[----:B------:R-:W-:Y:S01]  /*4130*/  DFMA R34, R34, R28, -R26 ;  /* 0x0000001c2222722b */ /* 0x000fe2000000081a */
[----:B------:R-:W-:-:S07]  /*4140*/  FSEL R37, R37, 1.8750624656677246094, P0 ;  /* 0x3ff0020c25257808 */ /* 0x000fce0000000000 */
[----:B------:R-:W-:-:S08]  /*4150*/  DFMA R22, -R22, R36, R34 ;  /* 0x000000241616722b */ /* 0x000fd00000000122 */
[----:B------:R-:W-:Y:S01]  /*4160*/  DMUL R22, R22, -UR10 ;  /* 0x8000000a16167c28 */ /* 0x000fe20008000000 */
[----:B------:R-:W-:Y:S10]  /*4170*/  @P4 BRA `(.L_x_77) ;  /* 0x00000000001c4947 */ /* 0x000ff40003800000 */
[----:B------:R-:W-:-:S14]  /*4180*/  DSETP.NAN.AND P2, PT, R24, R24, PT ;  /* 0x000000181800722a */ /* 0x000fdc0003f48000 */
[----:B------:R-:W-:Y:S01]  /*4190*/  @P2 DADD R30, R24, 10 ;  /* 0x40240000181e2429 */ /* 0x000fe20000000000 */
[----:B------:R-:W-:Y:S10]  /*41a0*/  @P2 BRA `(.L_x_77) ;  /* 0x0000000000102947 */ /* 0x000ff40003800000 */
[----:B------:R-:W-:-:S14]  /*41b0*/  DSETP.NEU.AND P2, PT, |R24|, +INF , PT ;  /* 0x7ff000001800742a */ /* 0x000fdc0003f4d200 */
[----:B------:R-:W-:Y:S02]  /*41c0*/  @!P2 ISETP.GE.AND P3, PT, R25, RZ, PT ;  /* 0x000000ff1900a20c */ /* 0x000fe40003f66270 */
[----:B------:R-:W-:Y:S02]  /*41d0*/  @!P2 MOV R30, RZ ;  /* 0x000000ff001ea202 */ /* 0x000fe40000000f00 */
[----:B------:R-:W-:-:S09]  /*41e0*/  @!P2 SEL R31, RZ, 0x7ff00000, !P3 ;  /* 0x7ff00000ff1fa807 */ /* 0x000fd20005800000 */
.L_x_77:
[----:B------:R-:W-:Y:S05]  /*41f0*/  BSYNC.RECONVERGENT B1 ;  /* 0x0000000000017941 */ /* 0x000fea0003800200 */
.L_x_76:
[----:B------:R-:W-:Y:S01]  /*4200*/  DFMA R24, R22, 0.5, R6 ;  /* 0x3fe000001618782b */ /* 0x000fe20000000006 */
[----:B------:R-:W-:Y:S01]  /*4210*/  UMOV UR14, 0x6a7ef9db ;  /* 0x6a7ef9db000e7882 */ /* 0x000fe20000000000 */
[----:B------:R-:W-:Y:S01]  /*4220*/  DADD R30, R30, R32 ;  /* 0x000000001e1e7229 */ /* 0x000fe20000000020 */
[----:B------:R-:W-:Y:S01]  /*4230*/  UMOV UR15, 0x3fa374bc ;  /* 0x3fa374bc000f7882 */ /* 0x000fe20000000000 */
[----:B------:R-:W-:Y:S01]  /*4240*/  DADD R8, R8, -UR10 ;  /* 0x8000000a08087e29 */ /* 0x000fe20008000000 */
[----:B------:R-:W-:Y:S01]  /*4250*/  IMAD.MOV.U32 R32, RZ, RZ, 0x47ae147b ;  /* 0x47ae147bff207424 */ /* 0x000fe200078e00ff */
[----:B------:R-:W-:Y:S01]  /*4260*/  BSSY.RECONVERGENT B1, `(.L_x_78) ;  /* 0x000000e000017945 */ /* 0x000fe20003800200 */
[----:B------:R-:W-:Y:S01]  /*4270*/  IMAD.MOV.U32 R33, RZ, RZ, 0x40107ae1 ;  /* 0x40107ae1ff217424 */ /* 0x000fe200078e00ff */
[----:B------:R-:W-:Y:S01]  /*4280*/  DFMA R26, R24, R28, -R26 ;  /* 0x0000001c181a722b */ /* 0x000fe2000000081a */
[----:B------:R-:W-:Y:S01]  /*4290*/  MOV R0, 0x4340 ;  /* 0x0000434000007802 */ /* 0x000fe20000000f00 */
[----:B------:R-:W-:-:S02]  /*42a0*/  DADD R24, RZ, -R24 ;  /* 0x00000000ff187229 */ /* 0x000fc40000000818 */
[----:B------:R-:W-:Y:S01]  /*42b0*/  DADD R28, R12, R8 ;  /* 0x000000000c1c7229 */ /* 0x000fe20000000008 */
[----:B------:R-:W-:Y:S02]  /*42c0*/  FSEL R30, R30, 1526726.625, P0 ;  /* 0x49ba5e351e1e7808 */ /* 0x000fe40000000000 */
[----:B------:R-:W-:-:S06]  /*42d0*/  FSEL R31, R31, 1.8750624656677246094, P0 ;  /* 0x3ff0020c1f1f7808 */ /* 0x000fcc0000000000 */
[----:B------:R-:W-:Y:S02]  /*42e0*/  DFMA R26, -R24, R30, R26 ;  /* 0x0000001e181a722b */ /* 0x000fe4000000011a */
[----:B------:R-:W-:-:S06]  /*42f0*/  DFMA R24, R28, UR14, -R32 ;  /* 0x0000000e1c187c2b */ /* 0x000fcc0008000820 */
[----:B------:R-:W-:-:S04]  /*4300*/  DMUL R26, R26, -UR10 ;  /* 0x8000000a1a1a7c28 */ /* 0x000fc80008000000 */
[----:B------:R-:W-:Y:S02]  /*4310*/  IMAD.MOV.U32 R44, RZ, RZ, R24 ;  /* 0x000000ffff2c7224 */ /* 0x000fe400078e0018 */
[----:B------:R-:W-:-:S07]  /*4320*/  IMAD.MOV.U32 R45, RZ, RZ, R25 ;  /* 0x000000ffff2d7224 */ /* 0x000fce00078e0019 */
[----:B------:R-:W-:Y:S05]  /*4330*/  CALL.REL.NOINC `($_Z6MiddlePdS_$__internal_accurate_pow) ;  /* 0x00000040004c7944 */ /* 0x000fea0003c00000 */
[----:B------:R-:W-:Y:S05]  /*4340*/  BSYNC.RECONVERGENT B1 ;  /* 0x0000000000017941 */ /* 0x000fea0003800200 */
.L_x_78:
[----:B------:R-:W0:Y:S01]  /*4350*/  MUFU.RCP64H R31, 6 ;  /* 0x40180000001f7908 */ /* 0x000e220000001800 */
[----:B------:R-:W-:Y:S01]  /*4360*/  IMAD.MOV.U32 R32, RZ, RZ, 0x0 ;  /* 0x00000000ff207424 */ /* 0x000fe200078e00ff */
[----:B------:R-:W-:Y:S01]  /*4370*/  MOV R33, 0x40180000 ;  /* 0x4018000000217802 */ /* 0x000fe20000000f00 */
[----:B------:R-:W-:Y:S01]  /*4380*/  IMAD.MOV.U32 R30, RZ, RZ, 0x1 ;  /* 0x00000001ff1e7424 */ /* 0x000fe200078e00ff */
[----:B------:R-:W-:Y:S01]  /*4390*/  BSSY.RECONVERGENT B1, `(.L_x_79) ;  /* 0x0000014000017945 */ /* 0x000fe20003800200 */
[----:B------:R-:W-:-:S04]  /*43a0*/  DSETP.GE.AND P3, PT, R8, UR12, PT ;  /* 0x0000000c08007e2a */ /* 0x000fc8000bf66000 */
        /* <DEDUP_REMOVED lines=8> */
[----:B------:R-:W-:-:S06]  /*4430*/  DADD R30, R26, R6 ;  /* 0x000000001a1e7229 */ /* 0x000fcc0000000006 */
        /* <DEDUP_REMOVED lines=9> */
.L_x_80:
[----:B------:R-:W-:Y:S05]  /*44d0*/  BSYNC.RECONVERGENT B1 ;  /* 0x0000000000017941 */ /* 0x000fea0003800200 */
.L_x_79:
        /* <DEDUP_REMOVED lines=21> */
[----:B------:R-:W-:Y:S01]  /*4630*/  IMAD.MOV.U32 R0, RZ, RZ, R20 ;  /* 0x000000ffff007224 */ /* 0x000fe200078e0014 */
[----:B------:R-:W-:Y:S01]  /*4640*/  MOV R29, 0x40180000 ;  /* 0x40180000001d7802 */ /* 0x000fe20000000f00 */
[----:B------:R-:W-:Y:S01]  /*4650*/  IMAD.MOV.U32 R31, RZ, RZ, R21 ;  /* 0x000000ffff1f7224 */ /* 0x000fe200078e0015 */
[----:B------:R-:W-:-:S07]  /*4660*/  MOV R28, 0x4680 ;  /* 0x00004680001c7802 */ /* 0x000fce0000000f00 */
[----:B------:R-:W-:Y:S05]  /*4670*/  CALL.REL.NOINC `($__internal_1_$__cuda_sm20_div_rn_f64_full) ;  /* 0x0000003400e47944 */ /* 0x000fea0003c00000 */
[----:B------:R-:W-:-:S07]  /*4680*/  IMAD.MOV.U32 R28, RZ, RZ, R0 ;  /* 0x000000ffff1c7224 */ /* 0x000fce00078e0000 */
.L_x_82:
[----:B------:R-:W-:Y:S05]  /*4690*/  BSYNC.RECONVERGENT B2 ;  /* 0x0000000000027941 */ /* 0x000fea0003800200 */
.L_x_81:
        /* <DEDUP_REMOVED lines=25> */
.L_x_84:
[----:B------:R-:W-:Y:S05]  /*4830*/  BSYNC.RECONVERGENT B2 ;  /* 0x0000000000027941 */ /* 0x000fea0003800200 */
.L_x_83:
        /* <DEDUP_REMOVED lines=24> */
.L_x_86:
[----:B------:R-:W-:Y:S05]  /*49c0*/  BSYNC.RECONVERGENT B2 ;  /* 0x0000000000027941 */ /* 0x000fea0003800200 */
.L_x_85:
        /* <DEDUP_REMOVED lines=25> */
.L_x_88:
[----:B------:R-:W-:Y:S05]  /*4b60*/  BSYNC.RECONVERGENT B2 ;  /* 0x0000000000027941 */ /* 0x000fea0003800200 */
.L_x_87:
[----:B------:R-:W-:Y:S01]  /*4b70*/  DADD R6, R6, R20 ;  /* 0x0000000006067229 */ /* 0x000fe20000000014 */
[----:B------:R-:W-:Y:S10]  /*4b80*/  @P1 BRA `(.L_x_89) ;  /* 0xfffffff000041947 */ /* 0x000ff4000383ffff */
.L_x_69:
[----:B------:R-:W-:Y:S05]  /*4b90*/  BSYNC.RECONVERGENT B0 ;  /* 0x0000000000007941 */ /* 0x000fea0003800200 */
.L_x_68:
        /* <DEDUP_REMOVED lines=61> */
[----:B------:R-:W-:Y:S01]  /*4f70*/  @!P1 IMAD.MOV.U32 R12, RZ, RZ, RZ ;  /* 0x000000ffff0c9224 */ /* 0x000fe200078e00ff */
[----:B------:R-:W-:Y:S02]  /*4f80*/  FSEL R21, R21, RZ, P0 ;  /* 0x000000ff15157208 */ /* 0x000fe40000000000 */
[----:B------:R-:W-:-:S05]  /*4f90*/  @!P1 SHF.R.S32.HI R9, RZ, 0x1, R0 ;  /* 0x00000001ff099819 */ /* 0x000fca0000011400 */
[----:B------:R-:W-:Y:S02]  /*4fa0*/  @!P1 IMAD.IADD R8, R8, 0x1, -R9 ;  /* 0x0000000108089824 */ /* 0x000fe400078e0a09 */
[----:B------:R-:W-:-:S03]  /*4fb0*/  @!P1 IMAD R9, R9, 0x100000, R23 ;  /* 0x0010000009099824 */ /* 0x000fc600078e0217 */
[----:B------:R-:W-:Y:S01]  /*4fc0*/  @!P1 LEA R13, R8, 0x3ff00000, 0x14 ;  /* 0x3ff00000080d9811 */ /* 0x000fe200078ea0ff */
[----:B------:R-:W-:-:S06]  /*4fd0*/  @!P1 IMAD.MOV.U32 R8, RZ, RZ, R22 ;  /* 0x000000ffff089224 */ /* 0x000fcc00078e0016 */
[----:B------:R-:W-:-:S11]  /*4fe0*/  @!P1 DMUL R20, R8, R12 ;  /* 0x0000000c08149228 */ /* 0x000fd60000000000 */
.L_x_93:
[----:B------:R-:W-:Y:S05]  /*4ff0*/  BSYNC.RECONVERGENT B1 ;  /* 0x0000000000017941 */ /* 0x000fea0003800200 */
.L_x_92:
[----:B------:R-:W-:Y:S01]  /*5000*/  UMOV UR14, 0x77e2cee1 ;  /* 0x77e2cee1000e7882 */ /* 0x000fe20000000000 */
[----:B------:R-:W-:Y:S02]  /*5010*/  UMOV UR15, 0x3fc10583 ;  /* 0x3fc10583000f7882 */ /* 0x000fe40000000000 */
[----:B------:R-:W-:-:S11]  /*5020*/  DMUL R8, R20, UR14 ;  /* 0x0000000e14087c28 */ /* 0x000fd60008000000 */
.L_x_91:
[----:B------:R-:W-:Y:S05]  /*5030*/  BSYNC.RECONVERGENT B0 ;  /* 0x0000000000007941 */ /* 0x000fea0003800200 */
.L_x_90:
[----:B------:R-:W0:Y:S01]  /*5040*/  MUFU.RCP64H R13, -3062.5 ;  /* 0xc0a7ed00000d7908 */ /* 0x000e220000001800 */
[----:B------:R-:W-:Y:S01]  /*5050*/  IMAD.MOV.U32 R22, RZ, RZ, 0x0 ;  /* 0x00000000ff167424 */ /* 0x000fe200078e00ff */
[----:B------:R-:W-:Y:S01]  /*5060*/  MOV R23, 0x40a7ed00 ;  /* 0x40a7ed0000177802 */ /* 0x000fe20000000f00 */
[----:B------:R-:W-:Y:S01]  /*5070*/  IMAD.MOV.U32 R12, RZ, RZ, 0x1 ;  /* 0x00000001ff0c7424 */ /* 0x000fe200078e00ff */
[----:B------:R-:W-:-:S05]  /*5080*/  FSETP.GEU.AND P1, PT, |R15|, 6.5827683646048100446e-37, PT ;  /* 0x036000000f00780b */ /* 0x000fca0003f2e200 */
[----:B0-----:R-:W-:-:S08]  /*5090*/  DFMA R20, R12, R22, 1 ;  /* 0x3ff000000c14742b */ /* 0x001fd00000000016 */
[----:B------:R-:W-:-:S08]  /*50a0*/  DFMA R20, R20, R20, R20 ;  /* 0x000000141414722b */ /* 0x000fd00000000014 */
[----:B------:R-:W-:-:S08]  /*50b0*/  DFMA R20, R12, R20, R12 ;  /* 0x000000140c14722b */ /* 0x000fd0000000000c */
[----:B------:R-:W-:-:S08]  /*50c0*/  DFMA R12, R20, R22, 1 ;  /* 0x3ff00000140c742b */ /* 0x000fd00000000016 */
[----:B------:R-:W-:-:S08]  /*50d0*/  DFMA R12, R20, R12, R20 ;  /* 0x0000000c140c722b */ /* 0x000fd00000000014 */
[----:B------:R-:W-:-:S08]  /*50e0*/  DMUL R28, R14, R12 ;  /* 0x0000000c0e1c7228 */ /* 0x000fd00000000000 */
[----:B------:R-:W-:-:S08]  /*50f0*/  DFMA R20, R28, 3062.5, R14 ;  /* 0x40a7ed001c14782b */ /* 0x000fd0000000000e */
[----:B------:R-:W-:-:S10]  /*5100*/  DFMA R28, R12, R20, R28 ;  /* 0x000000140c1c722b */ /* 0x000fd4000000001c */
[----:B------:R-:W-:-:S05]  /*5110*/  FFMA R0, RZ, -5.2476806640625, R29 ;  /* 0xc0a7ed00ff007823 */ /* 0x000fca000000001d */
[----:B------:R-:W-:-:S13]  /*5120*/  FSETP.GT.AND P0, PT, |R0|, 1.469367938527859385e-39, PT ;  /* 0x001000000000780b */ /* 0x000fda0003f04200 */
[----:B------:R-:W-:Y:S05]  /*5130*/  @P0 BRA P1, `(.L_x_94) ;  /* 0x0000000000180947 */ /* 0x000fea0000800000 */
[----:B------:R-:W-:Y:S01]  /*5140*/  IMAD.MOV.U32 R0, RZ, RZ, R14 ;  /* 0x000000ffff007224 */ /* 0x000fe200078e000e */
[----:B------:R-:W-:Y:S01]  /*5150*/  MOV R28, 0x5190 ;  /* 0x00005190001c7802 */ /* 0x000fe20000000f00 */
[----:B------:R-:W-:Y:S02]  /*5160*/  IMAD.MOV.U32 R31, RZ, RZ, R15 ;  /* 0x000000ffff1f7224 */ /* 0x000fe400078e000f */
[----:B------:R-:W-:-:S07]  /*5170*/  IMAD.MOV.U32 R29, RZ, RZ, -0x3f581300 ;  /* 0xc0a7ed00ff1d7424 */ /* 0x000fce00078e00ff */
[----:B------:R-:W-:Y:S05]  /*5180*/  CALL.REL.NOINC `($__internal_1_$__cuda_sm20_div_rn_f64_full) ;  /* 0x0000002c00207944 */ /* 0x000fea0003c00000 */
[----:B------:R-:W-:-:S07]  /*5190*/  IMAD.MOV.U32 R28, RZ, RZ, R0 ;  /* 0x000000ffff1c7224 */ /* 0x000fce00078e0000 */
.L_x_94:
[----:B------:R-:W0:Y:S01]  /*51a0*/  LDCU.64 UR14, c[0x3][0x28] ;  /* 0x00c00500ff0e77ac */ /* 0x000e220008000a00 */
[----:B------:R-:W-:Y:S01]  /*51b0*/  DADD R16, R16, -R18 ;  /* 0x0000000010107229 */ /* 0x000fe20000000812 */
[----:B------:R-:W-:Y:S01]  /*51c0*/  MOV R20, 0x47ae147b ;  /* 0x47ae147b00147802 */ /* 0x000fe20000000f00 */
[----:B------:R-:W-:Y:S01]  /*51d0*/  IMAD.MOV.U32 R21, RZ, RZ, 0x40107ae1 ;  /* 0x40107ae1ff157424 */ /* 0x000fe200078e00ff */
        /* <DEDUP_REMOVED lines=17> */
.L_x_95:
        /* <DEDUP_REMOVED lines=12> */
.L_x_97:
[----:B------:R-:W-:Y:S05]  /*53b0*/  BSYNC.RECONVERGENT B0 ;  /* 0x0000000000007941 */ /* 0x000fea0003800200 */
.L_x_96:
[----:B------:R-:W-:Y:S01]  /*53c0*/  UMOV UR14, 0xd2f1a9fc ;  /* 0xd2f1a9fc000e7882 */ /* 0x000fe20000000000 */
[----:B------:R-:W-:Y:S01]  /*53d0*/  UMOV UR15, 0x3f40624d ;  /* 0x3f40624d000f7882 */ /* 0x000fe20000000000 */
[----:B------:R-:W-:Y:S01]  /*53e0*/  DFMA R6, R22, 0.5, R26 ;  /* 0x3fe000001606782b */ /* 0x000fe2000000001a */
[----:B------:R-:W-:Y:S01]  /*53f0*/  IMAD.MOV.U32 R14, RZ, RZ, 0x47ae147b ;  /* 0x47ae147bff0e7424 */ /* 0x000fe200078e00ff */
[----:B------:R-:W-:Y:S01]  /*5400*/  DADD R28, R28, UR14 ;  /* 0x0000000e1c1c7e29 */ /* 0x000fe20008000000 */
[----:B------:R-:W-:Y:S01]  /*5410*/  MOV R15, 0x40107ae1 ;  /* 0x40107ae1000f7802 */ /* 0x000fe20000000f00 */
[----:B------:R-:W-:Y:S01]  /*5420*/  DSETP.NEU.AND P1, PT, R8, RZ, PT ;  /* 0x000000ff0800722a */ /* 0x000fe20003f2d000 */
[----:B------:R-:W-:Y:S01]  /*5430*/  IMAD.MOV.U32 R20, RZ, RZ, RZ ;  /* 0x000000ffff147224 */ /* 0x000fe200078e00ff */
[----:B------:R-:W-:Y:S01]  /*5440*/  DSETP.GE.AND P0, PT, R26, UR12, PT ;  /* 0x0000000c1a007e2a */ /* 0x000fe2000bf06000 */
[----:B------:R-:W-:Y:S01]  /*5450*/  UMOV UR14, 0x6a7ef9db ;  /* 0x6a7ef9db000e7882 */ /* 0x000fe20000000000 */
[----:B------:R-:W-:Y:S01]  /*5460*/  DADD R8, R16, R6 ;  /* 0x0000000010087229 */ /* 0x000fe20000000006 */
[----:B------:R-:W-:Y:S01]  /*5470*/  UMOV UR15, 0x3fa374bc ;  /* 0x3fa374bc000f7882 */ /* 0x000fe20000000000 */
[----:B------:R-:W-:Y:S01]  /*5480*/  DMUL R28, RZ, R28 ;  /* 0x0000001cff1c7228 */ /* 0x000fe20000000000 */
[----:B------:R-:W-:Y:S01]  /*5490*/  BSSY.RECONVERGENT B0, `(.L_x_98) ;  /* 0x000000b000007945 */ /* 0x000fe20003800200 */
[----:B------:R-:W-:-:S02]  /*54a0*/  FSEL R21, RZ, -1.875, !P0 ;  /* 0xbff00000ff157808 */ /* 0x000fc40004000000 */
[----:B------:R-:W-:Y:S02]  /*54b0*/  MOV R0, 0x5540 ;  /* 0x0000554000007802 */ /* 0x000fe40000000f00 */
[----:B------:R-:W-:-:S04]  /*54c0*/  DFMA R8, R8, UR14, -R14 ;  /* 0x0000000e08087c2b */ /* 0x000fc8000800080e */
[----:B------:R-:W-:Y:S02]  /*54d0*/  FSEL R12, R28, RZ, P1 ;  /* 0x000000ff1c0c7208 */ /* 0x000fe40000800000 */
[----:B------:R-:W-:-:S04]  /*54e0*/  FSEL R13, R29, RZ, P1 ;  /* 0x000000ff1d0d7208 */ /* 0x000fc80000800000 */
[----:B------:R-:W-:Y:S02]  /*54f0*/  IMAD.MOV.U32 R44, RZ, RZ, R8 ;  /* 0x000000ffff2c7224 */ /* 0x000fe400078e0008 */
[----:B------:R-:W-:Y:S01]  /*5500*/  DADD R20, R20, -R12 ;  /* 0x0000000014147229 */ /* 0x000fe2000000080c */
[----:B------:R-:W-:-:S07]  /*5510*/  IMAD.MOV.U32 R45, RZ, RZ, R9 ;  /* 0x000000ffff2d7224 */ /* 0x000fce00078e0009 */
[----:B------:R-:W-:-:S11]  /*5520*/  DMUL R20, R22, R20 ;  /* 0x0000001416147228 */ /* 0x000fd60000000000 */
[----:B------:R-:W-:Y:S05]  /*5530*/  CALL.REL.NOINC `($_Z6MiddlePdS_$__internal_accurate_pow) ;  /* 0x0000002c00cc7944 */ /* 0x000fea0003c00000 */
[----:B------:R-:W-:Y:S05]  /*5540*/  BSYNC.RECONVERGENT B0 ;  /* 0x0000000000007941 */ /* 0x000fea0003800200 */
.L_x_98:
[----:B------:R-:W-:Y:S01]  /*5550*/  DADD R12, R8, 10 ;  /* 0x40240000080c7429 */ /* 0x000fe20000000000 */
[----:B------:R-:W-:Y:S01]  /*5560*/  UMOV UR14, 0xd2f1a9fc ;  /* 0xd2f1a9fc000e7882 */ /* 0x000fe20000000000 */
[----:B------:R-:W-:Y:S01]  /*5570*/  UMOV UR15, 0x3f40624d ;  /* 0x3f40624d000f7882 */ /* 0x000fe20000000000 */
[----:B------:R-:W-:Y:S01]  /*5580*/  BSSY.RECONVERGENT B0, `(.L_x_99) ;  /* 0x0000011000007945 */ /* 0x000fe20003800200 */
[----:B------:R-:W-:Y:S02]  /*5590*/  DFMA R14, R20, 0.5, RZ ;  /* 0x3fe00000140e782b */ /* 0x000fe400000000ff */
[----:B------:R-:W-:Y:S01]  /*55a0*/  DSETP.GE.AND P0, PT, R6, UR12, PT ;  /* 0x0000000c06007e2a */ /* 0x000fe2000bf06000 */
[----:B------:R-:W-:-:S03]  /*55b0*/  IMAD.MOV.U32 R6, RZ, RZ, R28 ;  /* 0x000000ffff067224 */ /* 0x000fc600078e001c */
        /* <DEDUP_REMOVED lines=13> */
.L_x_100:
[----:B------:R-:W-:Y:S05]  /*5690*/  BSYNC.RECONVERGENT B0 ;  /* 0x0000000000007941 */ /* 0x000fea0003800200 */
.L_x_99:
[----:B------:R-:W-:Y:S01]  /*56a0*/  DADD R30, R6, UR14 ;  /* 0x0000000e061e7e29 */ /* 0x000fe20008000000 */
[----:B------:R-:W-:Y:S01]  /*56b0*/  FSEL R13, RZ, 1.875, !P0 ;  /* 0x3ff00000ff0d7808 */ /* 0x000fe20004000000 */
[----:B------:R-:W-:Y:S01]  /*56c0*/  IMAD.MOV.U32 R12, RZ, RZ, RZ ;  /* 0x000000ffff0c7224 */ /* 0x000fe200078e00ff */
[----:B------:R-:W-:Y:S01]  /*56d0*/  DSETP.NEU.AND P0, PT, R8, RZ, PT ;  /* 0x000000ff0800722a */ /* 0x000fe20003f0d000 */
[----:B------:R-:W-:Y:S01]  /*56e0*/  UMOV UR16, 0x9999999a ;  /* 0x9999999a00107882 */ /* 0x000fe20000000000 */
[----:B------:R-:W-:Y:S01]  /*56f0*/  UMOV UR17, 0x3fa99999 ;  /* 0x3fa9999900117882 */ /* 0x000fe20000000000 */
[----:B------:R-:W-:Y:S01]  /*5700*/  DADD R6, RZ, -R14 ;  /* 0x00000000ff067229 */ /* 0x000fe2000000080e */
[----:B------:R-:W-:Y:S01]  /*5710*/  BSSY.RECONVERGENT B0, `(.L_x_101) ;  /* 0x000000e000007945 */ /* 0x000fe20003800200 */
[----:B------:R-:W-:Y:S02]  /*5720*/  DFMA R14, R14, UR16, -R12 ;  /* 0x000000100e0e7c2b */ /* 0x000fe4000800080c */
        /* <DEDUP_REMOVED lines=12> */
.L_x_102:
[----:B------:R-:W-:Y:S05]  /*57f0*/  BSYNC.RECONVERGENT B0 ;  /* 0x0000000000007941 */ /* 0x000fea0003800200 */
.L_x_101:
[----:B------:R-:W-:Y:S01]  /*5800*/  DFMA R8, R6, 0.5, RZ ;  /* 0x3fe000000608782b */ /* 0x000fe200000000ff */
[----:B------:R-:W-:Y:S01]  /*5810*/  BSSY.RECONVERGENT B0, `(.L_x_103) ;  /* 0x0000014000007945 */ /* 0x000fe20003800200 */
[----:B------:R-:W-:Y:S01]  /*5820*/  DADD R28, R28, UR14 ;  /* 0x0000000e1c1c7e29 */ /* 0x000fe20008000000 */
[----:B------:R-:W-:Y:S01]  /*5830*/  UMOV UR14, 0x6a7ef9db ;  /* 0x6a7ef9db000e7882 */ /* 0x000fe20000000000 */
[----:B------:R-:W-:Y:S01]  /*5840*/  DADD R26, R26, R22 ;  /* 0x000000001a1a7229 */ /* 0x000fe20000000016 */
[----:B------:R-:W-:Y:S01]  /*5850*/  UMOV UR15, 0x3fa374bc ;  /* 0x3fa374bc000f7882 */ /* 0x000fe20000000000 */
[----:B------:R-:W-:Y:S02]  /*5860*/  MOV R0, 0x5950 ;  /* 0x0000595000007802 */ /* 0x000fe40000000f00 */
[----:B------:R-:W-:Y:S02]  /*5870*/  DFMA R12, R8, UR16, -R12 ;  /* 0x00000010080c7c2b */ /* 0x000fe4000800080c */
[----:B------:R-:W-:-:S02]  /*5880*/  DADD R8, RZ, -R8 ;  /* 0x00000000ff087229 */ /* 0x000fc40000000808 */
[----:B------:R-:W-:Y:S02]  /*5890*/  FSEL R14, R28, 1526726.625, P0 ;  /* 0x49ba5e351c0e7808 */ /* 0x000fe40000000000 */
[----:B------:R-:W-:-:S06]  /*58a0*/  FSEL R15, R29, 1.8750624656677246094, P0 ;  /* 0x3ff0020c1d0f7808 */ /* 0x000fcc0000000000 */
[----:B------:R-:W-:Y:S02]  /*58b0*/  DFMA R8, -R8, R14, R12 ;  /* 0x0000000e0808722b */ /* 0x000fe4000000010c */
[----:B------:R-:W-:Y:S01]  /*58c0*/  DADD R12, R16, R26 ;  /* 0x00000000100c7229 */ /* 0x000fe2000000001a */
[----:B------:R-:W-:Y:S01]  /*58d0*/  IMAD.MOV.U32 R14, RZ, RZ, 0x47ae147b ;  /* 0x47ae147bff0e7424 */ /* 0x000fe200078e00ff */
[----:B------:R-:W-:-:S04]  /*58e0*/  MOV R15, 0x40107ae1 ;  /* 0x40107ae1000f7802 */ /* 0x000fc80000000f00 */
[----:B------:R-:W-:Y:S02]  /*58f0*/  DMUL R8, R22, R8 ;  /* 0x0000000816087228 */ /* 0x000fe40000000000 */
[----:B------:R-:W-:-:S06]  /*5900*/  DFMA R12, R12, UR14, -R14 ;  /* 0x0000000e0c0c7c2b */ /* 0x000fcc000800080e */
[----:B------:R-:W-:-:S04]  /*5910*/  DADD R14, RZ, R8 ;  /* 0x00000000ff0e7229 */ /* 0x000fc80000000008 */
[----:B------:R-:W-:Y:S02]  /*5920*/  IMAD.MOV.U32 R44, RZ, RZ, R12 ;  /* 0x000000ffff2c7224 */ /* 0x000fe400078e000c */
[----:B------:R-:W-:-:S07]  /*5930*/  IMAD.MOV.U32 R45, RZ, RZ, R13 ;  /* 0x000000ffff2d7224 */ /* 0x000fce00078e000d */
[----:B------:R-:W-:Y:S05]  /*5940*/  CALL.REL.NOINC `($_Z6MiddlePdS_$__internal_accurate_pow) ;  /* 0x0000002800c87944 */ /* 0x000fea0003c00000 */
[----:B------:R-:W-:Y:S05]  /*5950*/  BSYNC.RECONVERGENT B0 ;  /* 0x0000000000007941 */ /* 0x000fea0003800200 */
.L_x_103:
        /* <DEDUP_REMOVED lines=20> */
[----:B------:R-:W-:Y:S02]  /*5aa0*/  @!P1 ISETP.GE.AND P2, PT, R13, RZ, PT ;  /* 0x000000ff0d00920c */ /* 0x000fe40003f46270 */
[----:B------:R-:W-:Y:S02]  /*5ab0*/  @!P1 MOV R28, RZ ;  /* 0x000000ff001c9202 */ /* 0x000fe40000000f00 */
[----:B------:R-:W-:-:S09]  /*5ac0*/  @!P1 SEL R29, RZ, 0x7ff00000, !P2 ;  /* 0x7ff00000ff1d9807 */ /* 0x000fd20005000000 */
.L_x_105:
[----:B------:R-:W-:Y:S05]  /*5ad0*/  BSYNC.RECONVERGENT B0 ;  /* 0x0000000000007941 */ /* 0x000fea0003800200 */
.L_x_104:
        /* <DEDUP_REMOVED lines=27> */
.L_x_107:
[----:B------:R-:W-:Y:S05]  /*5c90*/  BSYNC.RECONVERGENT B0 ;  /* 0x0000000000007941 */ /* 0x000fea0003800200 */
.L_x_106:
[----:B------:R-:W0:Y:S01]  /*5ca0*/  MUFU.RCP64H R13, 3 ;  /* 0x40080000000d7908 */ /* 0x000e220000001800 */
[----:B------:R-:W-:Y:S01]  /*5cb0*/  MOV R14, 0x0 ;  /* 0x00000000000e7802 */ /* 0x000fe20000000f00 */
[----:B------:R-:W-:Y:S01]  /*5cc0*/  IMAD.MOV.U32 R15, RZ, RZ, 0x40080000 ;  /* 0x40080000ff0f7424 */ /* 0x000fe200078e00ff */
[----:B------:R-:W-:Y:S01]  /*5cd0*/  FSETP.GEU.AND P1, PT, |R7|, 6.5827683646048100446e-37, PT ;  /* 0x036000000700780b */ /* 0x000fe20003f2e200 */
[----:B------:R-:W-:Y:S01]  /*5ce0*/  IMAD.MOV.U32 R12, RZ, RZ, 0x1 ;  /* 0x00000001ff0c7424 */ /* 0x000fe200078e00ff */
[----:B------:R-:W-:Y:S05]  /*5cf0*/  BSSY.RECONVERGENT B0, `(.L_x_108) ;  /* 0x0000014000007945 */ /* 0x000fea0003800200 */
        /* <DEDUP_REMOVED lines=19> */
.L_x_109:
[----:B------:R-:W-:Y:S05]  /*5e30*/  BSYNC.RECONVERGENT B0 ;  /* 0x0000000000007941 */ /* 0x000fea0003800200 */
.L_x_108:
        /* <DEDUP_REMOVED lines=23> */
[----:B------:R-:W-:-:S07]  /*5fb0*/  IMAD.MOV.U32 R28, RZ, RZ, R0 ;  /* 0x000000ffff1c7224 */ /* 0x000fce00078e0000 */
.L_x_111:
[----:B------:R-:W-:Y:S05]  /*5fc0*/  BSYNC.RECONVERGENT B0 ;  /* 0x0000000000007941 */ /* 0x000fea0003800200 */
.L_x_110:
        /* <DEDUP_REMOVED lines=25> */
.L_x_113:
[----:B------:R-:W-:Y:S05]  /*6160*/  BSYNC.RECONVERGENT B0 ;  /* 0x0000000000007941 */ /* 0x000fea0003800200 */
.L_x_112:
[----:B------:R-:W-:Y:S01]  /*6170*/  ISETP.GE.AND P0, PT, R5, 0x1, PT ;  /* 0x000000010500780c */ /* 0x000fe20003f06270 */
[----:B------:R-:W-:Y:S01]  /*6180*/  BSSY.RECONVERGENT B0, `(.L_x_114) ;  /* 0x0000101000007945 */ /* 0x000fe20003800200 */
[----:B------:R-:W-:-:S11]  /*6190*/  DADD R6, R12, R6 ;  /* 0x000000000c067229 */ /* 0x000fd60000000006 */
[----:B------:R-:W-:Y:S05]  /*61a0*/  @!P0 BRA `(.L_x_115) ;  /* 0x0000000c00f88947 */ /* 0x000fea0003800000 */
[----:B------:R-:W-:-:S07]  /*61b0*/  IMAD.MOV R5, RZ, RZ, -R5 ;  /* 0x000000ffff057224 */ /* 0x000fce00078e0a05 */
.L_x_135:
[----:B------:R-:W-:Y:S01]  /*61c0*/  DADD R8, R16, R26 ;  /* 0x0000000010087229 */ /* 0x000fe2000000001a */
[----:B------:R-:W-:Y:S01]  /*61d0*/  MOV R12, 0x47ae147b ;  /* 0x47ae147b000c7802 */ /* 0x000fe20000000f00 */
[----:B------:R-:W-:Y:S01]  /*61e0*/  IMAD.MOV.U32 R13, RZ, RZ, 0x40107ae1 ;  /* 0x40107ae1ff0d7424 */ /* 0x000fe200078e00ff */
        /* <DEDUP_REMOVED lines=11> */
.L_x_116:
[----:B------:R-:W-:Y:S01]  /*62a0*/  DADD R12, R8, 10 ;  /* 0x40240000080c7429 */ /* 0x000fe20000000000 */
[----:B------:R-:W-:Y:S01]  /*62b0*/  BSSY.RECONVERGENT B1, `(.L_x_117) ;  /* 0x000000e000017945 */ /* 0x000fe20003800200 */
[----:B------:R-:W-:-:S08]  /*62c0*/  DSETP.GE.AND P0, PT, R26, UR12, PT ;  /* 0x0000000c1a007e2a */ /* 0x000fd0000bf06000 */
[----:B------:R-:W-:Y:S02]  /*62d0*/  LOP3.LUT R12, R13, 0x7ff00000, RZ, 0xc0, !PT ;  /* 0x7ff000000d0c7812 */ /* 0x000fe400078ec0ff */
[----:B------:R-:W-:Y:S02]  /*62e0*/  MOV R13, UR11 ;  /* 0x0000000b000d7c02 */ /* 0x000fe40008000f00 */
[----:B------:R-:W-:Y:S01]  /*62f0*/  ISETP.NE.AND P2, PT, R12, 0x7ff00000, PT ;  /* 0x7ff000000c00780c */ /* 0x000fe20003f45270 */
[----:B------:R-:W-:-:S12]  /*6300*/  IMAD.U32 R12, RZ, RZ, UR10 ;  /* 0x0000000aff0c7e24 */ /* 0x000fd8000f8e00ff */
        /* <DEDUP_REMOVED lines=8> */
.L_x_118:
[----:B------:R-:W-:Y:S05]  /*6390*/  BSYNC.RECONVERGENT B1 ;  /* 0x0000000000017941 */ /* 0x000fea0003800200 */
.L_x_117:
        /* <DEDUP_REMOVED lines=10> */
[----:B------:R-:W-:Y:S01]  /*6440*/  BSSY.RECONVERGENT B1, `(.L_x_119) ;  /* 0x0000010000017945 */ /* 0x000fe20003800200 */
[----:B------:R-:W-:Y:S01]  /*6450*/  DFMA R14, R6, UR14, -R14 ;  /* 0x0000000e060e7c2b */ /* 0x000fe2000800080e */
[----:B------:R-:W-:Y:S01]  /*6460*/  UMOV UR14, 0x6a7ef9db ;  /* 0x6a7ef9db000e7882 */ /* 0x000fe20000000000 */
[----:B------:R-:W-:Y:S01]  /*6470*/  DADD R20, R16, R12 ;  /* 0x0000000010147229 */ /* 0x000fe2000000000c */
[----:B------:R-:W-:Y:S01]  /*6480*/  FSEL R22, R28, 1526726.625, P2 ;  /* 0x49ba5e351c167808 */ /* 0x000fe20001000000 */
[----:B------:R-:W-:Y:S01]  /*6490*/  IMAD.MOV.U32 R28, RZ, RZ, 0x47ae147b ;  /* 0x47ae147bff1c7424 */ /* 0x000fe200078e00ff */
[----:B------:R-:W-:Y:S01]  /*64a0*/  FSEL R23, R29, 1.8750624656677246094, P2 ;  /* 0x3ff0020c1d177808 */ /* 0x000fe20001000000 */
[----:B------:R-:W-:Y:S01]  /*64b0*/  IMAD.MOV.U32 R29, RZ, RZ, 0x40107ae1 ;  /* 0x40107ae1ff1d7424 */ /* 0x000fe200078e00ff */
[----:B------:R-:W-:Y:S01]  /*64c0*/  UMOV UR15, 0x3fa374bc ;  /* 0x3fa374bc000f7882 */ /* 0x000fe20000000000 */
[----:B------:R-:W-:-:S03]  /*64d0*/  MOV R0, 0x6540 ;  /* 0x0000654000007802 */ /* 0x000fc60000000f00 */
[----:B------:R-:W-:Y:S02]  /*64e0*/  DFMA R14, -R8, R22, R14 ;  /* 0x00000016080e722b */ /* 0x000fe4000000010e */
[----:B------:R-:W-:-:S06]  /*64f0*/  DFMA R8, R20, UR14, -R28 ;  /* 0x0000000e14087c2b */ /* 0x000fcc000800081c */
[----:B------:R-:W-:-:S04]  /*6500*/  DMUL R20, R14, -UR10 ;  /* 0x8000000a0e147c28 */ /* 0x000fc80008000000 */
[----:B------:R-:W-:Y:S01]  /*6510*/  IMAD.MOV.U32 R44, RZ, RZ, R8 ;  /* 0x000000ffff2c7224 */ /* 0x000fe200078e0008 */
[----:B------:R-:W-:-:S07]  /*6520*/  MOV R45, R9 ;  /* 0x00000009002d7202 */ /* 0x000fce0000000f00 */
[----:B------:R-:W-:Y:S05]  /*6530*/  CALL.REL.NOINC `($_Z6MiddlePdS_$__internal_accurate_pow) ;  /* 0x0000001c00cc7944 */ /* 0x000fea0003c00000 */
[----:B------:R-:W-:Y:S05]  /*6540*/  BSYNC.RECONVERGENT B1 ;  /* 0x0000000000017941 */ /* 0x000fea0003800200 */
.L_x_119:
[----:B------:R-:W-:Y:S01]  /*6550*/  DADD R14, R8, 10 ;  /* 0x40240000080e7429 */ /* 0x000fe20000000000 */
[----:B------:R-:W-:Y:S01]  /*6560*/  BSSY.RECONVERGENT B1, `(.L_x_120) ;  /* 0x0000013000017945 */ /* 0x000fe20003800200 */
[----:B------:R-:W-:Y:S01]  /*6570*/  DSETP.GE.AND P0, PT, R12, UR12, PT ;  /* 0x0000000c0c007e2a */ /* 0x000fe2000bf06000 */
[----:B------:R-:W-:Y:S02]  /*6580*/  IMAD.MOV.U32 R30, RZ, RZ, -0x2d0e5604 ;  /* 0xd2f1a9fcff1e7424 */ /* 0x000fe400078e00ff */
[----:B------:R-:W-:Y:S02]  /*6590*/  IMAD.MOV.U32 R31, RZ, RZ, 0x3f40624d ;  /* 0x3f40624dff1f7424 */ /* 0x000fe400078e00ff */
[----:B------:R-:W-:Y:S02]  /*65a0*/  IMAD.MOV.U32 R12, RZ, RZ, R28 ;  /* 0x000000ffff0c7224 */ /* 0x000fe400078e001c */
[----:B------:R-:W-:Y:S01]  /*65b0*/  IMAD.MOV.U32 R13, RZ, RZ, R29 ;  /* 0x000000ffff0d7224 */ /* 0x000fe200078e001d */
[----:B------:R-:W-:-:S04]  /*65c0*/  LOP3.LUT R14, R15, 0x7ff00000, RZ, 0xc0, !PT ;  /* 0x7ff000000f0e7812 */ /* 0x000fc800078ec0ff */
[----:B------:R-:W-:Y:S01]  /*65d0*/  ISETP.NE.AND P4, PT, R14, 0x7ff00000, PT ;  /* 0x7ff000000e00780c */ /* 0x000fe20003f85270 */
[----:B------:R-:W-:-:S12]  /*65e0*/  DFMA R14, R20, 0.5, R6 ;  /* 0x3fe00000140e782b */ /* 0x000fd80000000006 */
        /* <DEDUP_REMOVED lines=10> */
.L_x_121:
[----:B------:R-:W-:Y:S05]  /*6690*/  BSYNC.RECONVERGENT B1 ;  /* 0x0000000000017941 */ /* 0x000fea0003800200 */
.L_x_120:
[----:B------:R-:W-:Y:S01]  /*66a0*/  DADD R34, R12, R30 ;  /* 0x000000000c227229 */ /* 0x000fe2000000001e */
[----:B------:R-:W-:Y:S01]  /*66b0*/  FSEL R23, RZ, 1.875, !P0 ;  /* 0x3ff00000ff177808 */ /* 0x000fe20004000000 */
[----:B------:R-:W-:Y:S01]  /*66c0*/  IMAD.MOV.U32 R12, RZ, RZ, -0x66666666 ;  /* 0x9999999aff0c7424 */ /* 0x000fe200078e00ff */
[----:B------:R-:W-:Y:S01]  /*66d0*/  DSETP.NEU.AND P0, PT, R8, RZ, PT ;  /* 0x000000ff0800722a */ /* 0x000fe20003f0d000 */
[----:B------:R-:W-:Y:S01]  /*66e0*/  IMAD.MOV.U32 R13, RZ, RZ, 0x3fa99999 ;  /* 0x3fa99999ff0d7424 */ /* 0x000fe200078e00ff */
[----:B------:R-:W-:Y:S01]  /*66f0*/  DADD R32, RZ, -R14 ;  /* 0x00000000ff207229 */ /* 0x000fe2000000080e */
[----:B------:R-:W-:Y:S01]  /*6700*/  IMAD.MOV.U32 R22, RZ, RZ, RZ ;  /* 0x000000ffff167224 */ /* 0x000fe200078e00ff */
[----:B------:R-:W-:Y:S03]  /*6710*/  BSSY.RECONVERGENT B1, `(.L_x_122) ;  /* 0x000000e000017945 */ /* 0x000fe60003800200 */
[----:B------:R-:W-:-:S02]  /*6720*/  FSEL R34, R34, 1526726.625, P0 ;  /* 0x49ba5e3522227808 */ /* 0x000fc40000000000 */
        /* <DEDUP_REMOVED lines=12> */
.L_x_123:
[----:B------:R-:W-:Y:S05]  /*67f0*/  BSYNC.RECONVERGENT B1 ;  /* 0x0000000000017941 */ /* 0x000fea0003800200 */
.L_x_122:
[----:B------:R-:W-:Y:S01]  /*6800*/  DFMA R8, R14, 0.5, R6 ;  /* 0x3fe000000e08782b */ /* 0x000fe20000000006 */
[----:B------:R-:W-:Y:S01]  /*6810*/  UMOV UR14, 0x6a7ef9db ;  /* 0x6a7ef9db000e7882 */ /* 0x000fe20000000000 */
[----:B------:R-:W-:Y:S01]  /*6820*/  DADD R28, R28, R30 ;  /* 0x000000001c1c7229 */ /* 0x000fe2000000001e */
[----:B------:R-:W-:Y:S01]  /*6830*/  UMOV UR15, 0x3fa374bc ;  /* 0x3fa374bc000f7882 */ /* 0x000fe20000000000 */
[----:B------:R-:W-:Y:S01]  /*6840*/  DADD R26, R26, -UR10 ;  /* 0x8000000a1a1a7e29 */ /* 0x000fe20008000000 */
[----:B------:R-:W-:Y:S01]  /*6850*/  MOV R30, 0x47ae147b ;  /* 0x47ae147b001e7802 */ /* 0x000fe20000000f00 */
[----:B------:R-:W-:Y:S01]  /*6860*/  IMAD.MOV.U32 R31, RZ, RZ, 0x40107ae1 ;  /* 0x40107ae1ff1f7424 */ /* 0x000fe200078e00ff */
[----:B------:R-:W-:Y:S01]  /*6870*/  BSSY.RECONVERGENT B1, `(.L_x_124) ;  /* 0x000000d000017945 */ /* 0x000fe20003800200 */
        /* <DEDUP_REMOVED lines=13> */
.L_x_124:
        /* <DEDUP_REMOVED lines=24> */
.L_x_126:
[----:B------:R-:W-:Y:S05]  /*6ad0*/  BSYNC.RECONVERGENT B1 ;  /* 0x0000000000017941 */ /* 0x000fea0003800200 */
.L_x_125:
        /* <DEDUP_REMOVED lines=23> */
[----:B------:R-:W-:Y:S02]  /*6c50*/  IMAD.MOV.U32 R31, RZ, RZ, R21 ;  /* 0x000000ffff1f7224 */ /* 0x000fe400078e0015 */
[----:B------:R-:W-:-:S07]  /*6c60*/  IMAD.MOV.U32 R29, RZ, RZ, 0x40180000 ;  /* 0x40180000ff1d7424 */ /* 0x000fce00078e00ff */
[----:B------:R-:W-:Y:S05]  /*6c70*/  CALL.REL.NOINC `($__internal_1_$__cuda_sm20_div_rn_f64_full) ;  /* 0x0000001000647944 */ /* 0x000fea0003c00000 */
[----:B------:R-:W-:-:S07]  /*6c80*/  MOV R28, R0 ;  /* 0x00000000001c7202 */ /* 0x000fce0000000f00 */
.L_x_128:
[----:B------:R-:W-:Y:S05]  /*6c90*/  BSYNC.RECONVERGENT B2 ;  /* 0x0000000000027941 */ /* 0x000fea0003800200 */
.L_x_127:
        /* <DEDUP_REMOVED lines=25> */
.L_x_130:
[----:B------:R-:W-:Y:S05]  /*6e30*/  BSYNC.RECONVERGENT B2 ;  /* 0x0000000000027941 */ /* 0x000fea0003800200 */
.L_x_129:
        /* <DEDUP_REMOVED lines=23> */
[----:B------:R-:W-:-:S07]  /*6fb0*/  IMAD.MOV.U32 R28, RZ, RZ, R0 ;  /* 0x000000ffff1c7224 */ /* 0x000fce00078e0000 */
.L_x_132:
[----:B------:R-:W-:Y:S05]  /*6fc0*/  BSYNC.RECONVERGENT B2 ;  /* 0x0000000000027941 */ /* 0x000fea0003800200 */
.L_x_131:
        /* <DEDUP_REMOVED lines=25> */
.L_x_134:
[----:B------:R-:W-:Y:S05]  /*7160*/  BSYNC.RECONVERGENT B2 ;  /* 0x0000000000027941 */ /* 0x000fea0003800200 */
.L_x_133:
[----:B------:R-:W-:Y:S01]  /*7170*/  DADD R6, R6, R12 ;  /* 0x0000000006067229 */ /* 0x000fe2000000000c */
[----:B------:R-:W-:Y:S10]  /*7180*/  @P1 BRA `(.L_x_135) ;  /* 0xfffffff0000c1947 */ /* 0x000ff4000383ffff */
.L_x_115:
[----:B------:R-:W-:Y:S05]  /*7190*/  BSYNC.RECONVERGENT B0 ;  /* 0x0000000000007941 */ /* 0x000fea0003800200 */
.L_x_114:
        /* <DEDUP_REMOVED lines=8> */
[----:B------:R-:W-:Y:S01]  /*7220*/  MOV R8, 0x652b82fe ;  /* 0x652b82fe00087802 */ /* 0x000fe20000000f00 */
[----:B------:R-:W-:Y:S01]  /*7230*/  IMAD.MOV.U32 R9, RZ, RZ, 0x3ff71547 ;  /* 0x3ff71547ff097424 */ /* 0x000fe200078e00ff */
[----:B------:R-:W-:Y:S03]  /*7240*/  BSSY.RECONVERGENT B1, `(.L_x_138) ;  /* 0x000003b000017945 */ /* 0x000fe60003800200 */
        /* <DEDUP_REMOVED lines=42> */
[----:B------:R-:W-:Y:S02]  /*74f0*/  IMAD R15, R8, 0x100000, R17 ;  /* 0x00100000080f7824 */ /* 0x000fe400078e0211 */
[----:B------:R-:W-:Y:S01]  /*7500*/  IMAD.MOV.U32 R14, RZ, RZ, R16 ;  /* 0x000000ffff0e7224 */ /* 0x000fe200078e0010 */
        /* <DEDUP_REMOVED lines=8> */
[----:B------:R-:W-:-:S04]  /*7590*/  @!P1 SHF.R.S32.HI R9, RZ, 0x1, R0 ;  /* 0x00000001ff099819 */ /* 0x000fc80000011400 */
[----:B------:R-:W-:Y:S01]  /*75a0*/  @!P1 IADD3 R8, PT, PT, R8, -R9, RZ ;  /* 0x8000000908089210 */ /* 0x000fe20007ffe0ff */
[----:B------:R-:W-:-:S03]  /*75b0*/  @!P1 IMAD R9, R9, 0x100000, R17 ;  /* 0x0010000009099824 */ /* 0x000fc600078e0211 */
[----:B------:R-:W-:Y:S01]  /*75c0*/  @!P1 LEA R13, R8, 0x3ff00000, 0x14 ;  /* 0x3ff00000080d9811 */ /* 0x000fe200078ea0ff */
[----:B------:R-:W-:-:S06]  /*75d0*/  @!P1 IMAD.MOV.U32 R8, RZ, RZ, R16 ;  /* 0x000000ffff089224 */ /* 0x000fcc00078e0010 */
[----:B------:R-:W-:-:S11]  /*75e0*/  @!P1 DMUL R14, R8, R12 ;  /* 0x0000000c080e9228 */ /* 0x000fd60000000000 */
.L_x_139:
[----:B------:R-:W-:Y:S05]  /*75f0*/  BSYNC.RECONVERGENT B1 ;  /* 0x0000000000017941 */ /* 0x000fea0003800200 */
.L_x_138:
[----:B------:R-:W-:Y:S01]  /*7600*/  UMOV UR10, 0x77e2cee1 ;  /* 0x77e2cee1000a7882 */ /* 0x000fe20000000000 */
[----:B------:R-:W-:Y:S02]  /*7610*/  UMOV UR11, 0x3fc10583 ;  /* 0x3fc10583000b7882 */ /* 0x000fe40000000000 */
[----:B------:R-:W-:-:S11]  /*7620*/  DMUL R12, R14, UR10 ;  /* 0x0000000a0e0c7c28 */ /* 0x000fd60008000000 */
.L_x_137:
[----:B------:R-:W-:Y:S05]  /*7630*/  BSYNC.RECONVERGENT B0 ;  /* 0x0000000000007941 */ /* 0x000fea0003800200 */
.L_x_136:
[----:B------:R-:W0:Y:S01]  /*7640*/  MUFU.RCP64H R9, 6 ;  /* 0x4018000000097908 */ /* 0x000e220000001800 */
[----:B------:R-:W-:Y:S01]  /*7650*/  IMAD.MOV.U32 R14, RZ, RZ, 0x0 ;  /* 0x00000000ff0e7424 */ /* 0x000fe200078e00ff */
[----:B------:R-:W-:Y:S01]  /*7660*/  MOV R8, 0x1 ;  /* 0x0000000100087802 */ /* 0x000fe20000000f00 */
[----:B------:R-:W-:Y:S01]  /*7670*/  IMAD.MOV.U32 R15, RZ, RZ, 0x40180000 ;  /* 0x40180000ff0f7424 */ /* 0x000fe200078e00ff */
[----:B------:R-:W-:Y:S01]  /*7680*/  DMUL R30, R10, -R18 ;  /* 0x800000120a1e7228 */ /* 0x000fe20000000000 */
[----:B------:R-:W-:Y:S01]  /*7690*/  BSSY.RECONVERGENT B0, `(.L_x_140) ;  /* 0x0000016000007945 */ /* 0x000fe20003800200 */
[----:B------:R-:W-:-:S08]  /*76a0*/  DMUL R12, R12, R2 ;  /* 0x000000020c0c7228 */ /* 0x000fd00000000000 */
[----:B------:R-:W-:Y:S01]  /*76b0*/  FSETP.GEU.AND P1, PT, |R31|, 6.5827683646048100446e-37, PT ;  /* 0x036000001f00780b */ /* 0x000fe20003f2e200 */
[----:B------:R-:W-:Y:S02]  /*76c0*/  DMUL R2, R12, R6 ;  /* 0x000000060c027228 */ /* 0x000fe40000000000 */
[----:B0-----:R-:W-:-:S06]  /*76d0*/  DFMA R16, R8, -R14, 1 ;  /* 0x3ff000000810742b */ /* 0x001fcc000000080e */
[----:B------:R-:W-:Y:S02]  /*76e0*/  DMUL R2, R2, -R18 ;  /* 0x8000001202027228 */ /* 0x000fe40000000000 */
        /* <DEDUP_REMOVED lines=12> */
[----:B------:R-:W-:-:S07]  /*77b0*/  IMAD.MOV.U32 R29, RZ, RZ, 0x40180000 ;  /* 0x40180000ff1d7424 */ /* 0x000fce00078e00ff */
[----:B------:R-:W-:Y:S05]  /*77c0*/  CALL.REL.NOINC `($__internal_1_$__cuda_sm20_div_rn_f64_full) ;  /* 0x0000000400907944 */ /* 0x000fea0003c00000 */
[----:B------:R-:W-:Y:S02]  /*77d0*/  IMAD.MOV.U32 R8, RZ, RZ, R0 ;  /* 0x000000ffff087224 */ /* 0x000fe400078e0000 */
[----:B------:R-:W-:-:S07]  /*77e0*/  IMAD.MOV.U32 R9, RZ, RZ, R29 ;  /* 0x000000ffff097224 */ /* 0x000fce00078e001d */
.L_x_141:
[----:B------:R-:W-:Y:S05]  /*77f0*/  BSYNC.RECONVERGENT B0 ;  /* 0x0000000000007941 */ /* 0x000fea0003800200 */
.L_x_140:
[----:B------:R-:W0:Y:S01]  /*7800*/  MUFU.RCP64H R7, 3 ;  /* 0x4008000000077908 */ /* 0x000e220000001800 */
[----:B------:R-:W-:Y:S01]  /*7810*/  IMAD.MOV.U32 R10, RZ, RZ, 0x0 ;  /* 0x00000000ff0a7424 */ /* 0x000fe200078e00ff */
[----:B------:R-:W-:Y:S01]  /*7820*/  MOV R11, 0x40080000 ;  /* 0x40080000000b7802 */ /* 0x000fe20000000f00 */
[----:B------:R-:W-:Y:S01]  /*7830*/  IMAD.MOV.U32 R6, RZ, RZ, 0x1 ;  /* 0x00000001ff067424 */ /* 0x000fe200078e00ff */
[----:B------:R-:W-:Y:S01]  /*7840*/  DMUL R30, R24, -R18 ;  /* 0x80000012181e7228 */ /* 0x000fe20000000000 */
[----:B------:R-:W-:Y:S09]  /*7850*/  BSSY.RECONVERGENT B0, `(.L_x_142) ;  /* 0x0000012000007945 */ /* 0x000ff20003800200 */
[----:B------:R-:W-:Y:S01]  /*7860*/  FSETP.GEU.AND P1, PT, |R31|, 6.5827683646048100446e-37, PT ;  /* 0x036000001f00780b */ /* 0x000fe20003f2e200 */
        /* <DEDUP_REMOVED lines=13> */
[----:B------:R-:W-:-:S07]  /*7940*/  IMAD.MOV.U32 R29, RZ, RZ, 0x40080000 ;  /* 0x40080000ff1d7424 */ /* 0x000fce00078e00ff */
[----:B------:R-:W-:Y:S05]  /*7950*/  CALL.REL.NOINC `($__internal_1_$__cuda_sm20_div_rn_f64_full) ;  /* 0x00000004002c7944 */ /* 0x000fea0003c00000 */
[----:B------:R-:W-:-:S07]  /*7960*/  IMAD.MOV.U32 R28, RZ, RZ, R0 ;  /* 0x000000ffff1c7224 */ /* 0x000fce00078e0000 */
.L_x_143:
[----:B------:R-:W-:Y:S05]  /*7970*/  BSYNC.RECONVERGENT B0 ;  /* 0x0000000000007941 */ /* 0x000fea0003800200 */
.L_x_142:
        /* <DEDUP_REMOVED lines=14> */
[----:B------:R-:W-:-:S08]  /*7a60*/  DADD R6, R28, -R8 ;  /* 0x000000001c067229 */ /* 0x000fd00000000808 */
[----:B------:R-:W-:Y:S01]  /*7a70*/  FFMA R0, RZ, 2.375, R11 ;  /* 0x40180000ff007823 */ /* 0x000fe2000000000b */
[----:B------:R-:W-:-:S04]  /*7a80*/  DADD R6, R6, R28 ;  /* 0x0000000006067229 */ /* 0x000fc8000000001c */
        /* <DEDUP_REMOVED lines=9> */
.L_x_145:
[----:B------:R-:W-:Y:S05]  /*7b20*/  BSYNC.RECONVERGENT B0 ;  /* 0x0000000000007941 */ /* 0x000fea0003800200 */
.L_x_144:
[----:B------:R-:W0:Y:S01]  /*7b30*/  LDC.64 R2, c[0x0][0x388] ;  /* 0x0000e200ff027b82 */ /* 0x000e220000000a00 */
[----:B------:R-:W-:Y:S01]  /*7b40*/  DADD R6, R6, -R10 ;  /* 0x0000000006067229 */ /* 0x000fe2000000080a */
[----:B0-----:R-:W-:-:S06]  /*7b50*/  IMAD.WIDE R4, R4, 0x8, R2 ;  /* 0x0000000804047825 */ /* 0x001fcc00078e0202 */
[----:B------:R-:W-:Y:S01]  /*7b60*/  STG.E.64 desc[UR6][R4.64], R6 ;  /* 0x0000000604007986 */ /* 0x000fe2000c101b06 */
[----:B------:R-:W-:Y:S05]  /*7b70*/  EXIT ;  /* 0x000000000000794d */ /* 0x000fea0003800000 */
        .weak           $__internal_0_$__cuda_sm20_dblrcp_rn_slowpath_v3
        .type           $__internal_0_$__cuda_sm20_dblrcp_rn_slowpath_v3,@function
        .size           $__internal_0_$__cuda_sm20_dblrcp_rn_slowpath_v3,($__internal_1_$__cuda_sm20_div_rn_f64_full - $__internal_0_$__cuda_sm20_dblrcp_rn_slowpath_v3)
$__internal_0_$__cuda_sm20_dblrcp_rn_slowpath_v3:
[----:B------:R-:W-:-:S14]  /*7b80*/  DSETP.GTU.AND P0, PT, |R10|, +INF , PT ;  /* 0x7ff000000a00742a */ /* 0x000fdc0003f0c200 */
[----:B------:R-:W-:Y:S05]  /*7b90*/  @P0 BRA `(.L_x_146) ;  /* 0x0000000000800947 */ /* 0x000fea0003800000 */
[----:B------:R-:W-:-:S05]  /*7ba0*/  LOP3.LUT R6, R11, 0x7fffffff, RZ, 0xc0, !PT ;  /* 0x7fffffff0b067812 */ /* 0x000fca00078ec0ff */
[----:B------:R-:W-:-:S05]  /*7bb0*/  VIADD R2, R6, 0xffffffff ;  /* 0xffffffff06027836 */ /* 0x000fca0000000000 */
[----:B------:R-:W-:-:S13]  /*7bc0*/  ISETP.GE.U32.AND P0, PT, R2, 0x7fefffff, PT ;  /* 0x7fefffff0200780c */ /* 0x000fda0003f06070 */
[----:B------:R-:W-:Y:S01]  /*7bd0*/  @P0 LOP3.LUT R3, R11, 0x7ff00000, RZ, 0x3c, !PT ;  /* 0x7ff000000b030812 */ /* 0x000fe200078e3cff */
[----:B------:R-:W-:Y:S01]  /*7be0*/  @P0 IMAD.MOV.U32 R2, RZ, RZ, RZ ;  /* 0x000000ffff020224 */ /* 0x000fe200078e00ff */
[----:B------:R-:W-:Y:S06]  /*7bf0*/  @P0 BRA `(.L_x_147) ;  /* 0x0000000000700947 */ /* 0x000fec0003800000 */
[----:B------:R-:W-:-:S13]  /*7c00*/  ISETP.GE.U32.AND P0, PT, R6, 0x1000001, PT ;  /* 0x010000010600780c */ /* 0x000fda0003f06070 */
[----:B------:R-:W-:Y:S05]  /*7c10*/  @!P0 BRA `(.L_x_148) ;  /* 0x0000000000388947 */ /* 0x000fea0003800000 */
[----:B------:R-:W-:Y:S02]  /*7c20*/  VIADD R3, R11, 0xc0200000 ;  /* 0xc02000000b037836 */ /* 0x000fe40000000000 */
[----:B------:R-:W-:Y:S02]  /*7c30*/  IMAD.MOV.U32 R2, RZ, RZ, R10 ;  /* 0x000000ffff027224 */ /* 0x000fe400078e000a */
[----:B------:R-:W0:Y:S01]  /*7c40*/  MUFU.RCP64H R7, R3 ;  /* 0x0000000300077308 */ /* 0x000e220000001800 */
[----:B------:R-:W-:-:S06]  /*7c50*/  IMAD.MOV.U32 R6, RZ, RZ, R5 ;  /* 0x000000ffff067224 */ /* 0x000fcc00078e0005 */
[----:B0-----:R-:W-:-:S08]  /*7c60*/  DFMA R8, -R2, R6, 1 ;  /* 0x3ff000000208742b */ /* 0x001fd00000000106 */
[----:B------:R-:W-:-:S08]  /*7c70*/  DFMA R8, R8, R8, R8 ;  /* 0x000000080808722b */ /* 0x000fd00000000008 */
[----:B------:R-:W-:-:S08]  /*7c80*/  DFMA R8, R6, R8, R6 ;  /* 0x000000080608722b */ /* 0x000fd00000000006 */
[----:B------:R-:W-:-:S08]  /*7c90*/  DFMA R6, -R2, R8, 1 ;  /* 0x3ff000000206742b */ /* 0x000fd00000000108 */
[----:B------:R-:W-:-:S08]  /*7ca0*/  DFMA R6, R8, R6, R8 ;  /* 0x000000060806722b */ /* 0x000fd00000000008 */
[----:B------:R-:W-:-:S08]  /*7cb0*/  DMUL R6, R6, 2.2250738585072013831e-308 ;  /* 0x0010000006067828 */ /* 0x000fd00000000000 */
[----:B------:R-:W-:-:S08]  /*7cc0*/  DFMA R8, -R10, R6, 1 ;  /* 0x3ff000000a08742b */ /* 0x000fd00000000106 */
[----:B------:R-:W-:-:S08]  /*7cd0*/  DFMA R8, R8, R8, R8 ;  /* 0x000000080808722b */ /* 0x000fd00000000008 */
[----:B------:R-:W-:Y:S01]  /*7ce0*/  DFMA R2, R6, R8, R6 ;  /* 0x000000080602722b */ /* 0x000fe20000000006 */
[----:B------:R-:W-:Y:S10]  /*7cf0*/  BRA `(.L_x_147) ;  /* 0x0000000000307947 */ /* 0x000ff40003800000 */
.L_x_148:
[----:B------:R-:W-:Y:S01]  /*7d00*/  DMUL R6, R10, 8.11296384146066816958e+31 ;  /* 0x469000000a067828 */ /* 0x000fe20000000000 */
[----:B------:R-:W-:-:S05]  /*7d10*/  MOV R2, R5 ;  /* 0x0000000500027202 */ /* 0x000fca0000000f00 */
[----:B------:R-:W0:Y:S02]  /*7d20*/  MUFU.RCP64H R3, R7 ;  /* 0x0000000700037308 */ /* 0x000e240000001800 */
[----:B0-----:R-:W-:-:S08]  /*7d30*/  DFMA R8, -R6, R2, 1 ;  /* 0x3ff000000608742b */ /* 0x001fd00000000102 */
[----:B------:R-:W-:-:S08]  /*7d40*/  DFMA R8, R8, R8, R8 ;  /* 0x000000080808722b */ /* 0x000fd00000000008 */
[----:B------:R-:W-:-:S08]  /*7d50*/  DFMA R8, R2, R8, R2 ;  /* 0x000000080208722b */ /* 0x000fd00000000002 */
[----:B------:R-:W-:-:S08]  /*7d60*/  DFMA R2, -R6, R8, 1 ;  /* 0x3ff000000602742b */ /* 0x000fd00000000108 */
[----:B------:R-:W-:-:S08]  /*7d70*/  DFMA R2, R8, R2, R8 ;  /* 0x000000020802722b */ /* 0x000fd00000000008 */
[----:B------:R-:W-:Y:S01]  /*7d80*/  DMUL R2, R2, 8.11296384146066816958e+31 ;  /* 0x4690000002027828 */ /* 0x000fe20000000000 */
[----:B------:R-:W-:Y:S10]  /*7d90*/  BRA `(.L_x_147) ;  /* 0x0000000000087947 */ /* 0x000ff40003800000 */
.L_x_146:
[----:B------:R-:W-:Y:S01]  /*7da0*/  LOP3.LUT R3, R11, 0x80000, RZ, 0xfc, !PT ;  /* 0x000800000b037812 */ /* 0x000fe200078efcff */
[----:B------:R-:W-:-:S07]  /*7db0*/  IMAD.MOV.U32 R2, RZ, RZ, R10 ;  /* 0x000000ffff027224 */ /* 0x000fce00078e000a */
.L_x_147:
[----:B------:R-:W-:Y:S02]  /*7dc0*/  IMAD.MOV.U32 R5, RZ, RZ, R2 ;  /* 0x000000ffff057224 */ /* 0x000fe400078e0002 */
[----:B------:R-:W-:Y:S02]  /*7dd0*/  IMAD.MOV.U32 R6, RZ, RZ, R3 ;  /* 0x000000ffff067224 */ /* 0x000fe400078e0003 */
[----:B------:R-:W-:Y:S02]  /*7de0*/  IMAD.MOV.U32 R2, RZ, RZ, R0 ;  /* 0x000000ffff027224 */ /* 0x000fe400078e0000 */
[----:B------:R-:W-:-:S04]  /*7df0*/  IMAD.MOV.U32 R3, RZ, RZ, 0x0 ;  /* 0x00000000ff037424 */ /* 0x000fc800078e00ff */
[----:B------:R-:W-:Y:S05]  /*7e00*/  RET.REL.NODEC R2 `(_Z6MiddlePdS_) ;  /* 0xffffff80027c7950 */ /* 0x000fea0003c3ffff */
        .weak           $__internal_1_$__cuda_sm20_div_rn_f64_full
        .type           $__internal_1_$__cuda_sm20_div_rn_f64_full,@function
        .size           $__internal_1_$__cuda_sm20_div_rn_f64_full,($_Z6MiddlePdS_$__internal_accurate_pow - $__internal_1_$__cuda_sm20_div_rn_f64_full)
$__internal_1_$__cuda_sm20_div_rn_f64_full:
[C---:B------:R-:W-:Y:S01]  /*7e10*/  FSETP.GEU.AND P0, PT, |R29|.reuse, 1.469367938527859385e-39, PT ;  /* 0x001000001d00780b */ /* 0x040fe20003f0e200 */
[----:B------:R-:W-:Y:S01]  /*7e20*/  IMAD.MOV.U32 R35, RZ, RZ, R29 ;  /* 0x000000ffff237224 */ /* 0x000fe200078e001d */
[----:B------:R-:W-:Y:S01]  /*7e30*/  MOV R34, UR4 ;  /* 0x0000000400227c02 */ /* 0x000fe20008000f00 */
[----:B------:R-:W-:Y:S01]  /*7e40*/  IMAD.U32 R36, RZ, RZ, UR4 ;  /* 0x00000004ff247e24 */ /* 0x000fe2000f8e00ff */
[C---:B------:R-:W-:Y:S01]  /*7e50*/  LOP3.LUT R30, R29.reuse, 0x800fffff, RZ, 0xc0, !PT ;  /* 0x800fffff1d1e7812 */ /* 0x040fe200078ec0ff */
[----:B------:R-:W-:Y:S01]  /*7e60*/  IMAD.MOV.U32 R41, RZ, RZ, R31 ;  /* 0x000000ffff297224 */ /* 0x000fe200078e001f */
[----:B------:R-:W-:Y:S01]  /*7e70*/  LOP3.LUT R32, R29, 0x7ff00000, RZ, 0xc0, !PT ;  /* 0x7ff000001d207812 */ /* 0x000fe200078ec0ff */
[----:B------:R-:W-:Y:S01]  /*7e80*/  IMAD.MOV.U32 R38, RZ, RZ, 0x1 ;  /* 0x00000001ff267424 */ /* 0x000fe200078e00ff */
[----:B------:R-:W-:Y:S01]  /*7e90*/  LOP3.LUT R37, R30, 0x3ff00000, RZ, 0xfc, !PT ;  /* 0x3ff000001e257812 */ /* 0x000fe200078efcff */
[----:B------:R-:W-:Y:S01]  /*7ea0*/  IMAD.MOV.U32 R40, RZ, RZ, R0 ;  /* 0x000000ffff287224 */ /* 0x000fe200078e0000 */
[C---:B------:R-:W-:Y:S01]  /*7eb0*/  FSETP.GEU.AND P3, PT, |R41|.reuse, 1.469367938527859385e-39, PT ;  /* 0x001000002900780b */ /* 0x040fe20003f6e200 */
[----:B------:R-:W-:Y:S01]  /*7ec0*/  BSSY.RECONVERGENT B1, `(.L_x_149) ;  /* 0x0000055000017945 */ /* 0x000fe20003800200 */
[----:B------:R-:W-:Y:S01]  /*7ed0*/  LOP3.LUT R0, R41, 0x7ff00000, RZ, 0xc0, !PT ;  /* 0x7ff0000029007812 */ /* 0x000fe200078ec0ff */
[----:B------:R-:W-:Y:S01]  /*7ee0*/  @!P0 DMUL R36, R34, 8.98846567431157953865e+307 ;  /* 0x7fe0000022248828 */ /* 0x000fe20000000000 */
[----:B------:R-:W-:-:S02]  /*7ef0*/  MOV R29, 0x1ca00000 ;  /* 0x1ca00000001d7802 */ /* 0x000fc40000000f00 */
[----:B------:R-:W-:-:S03]  /*7f00*/  ISETP.GE.U32.AND P2, PT, R0, R32, PT ;  /* 0x000000200000720c */ /* 0x000fc60003f46070 */
[----:B------:R-:W0:Y:S04]  /*7f10*/  MUFU.RCP64H R39, R37 ;  /* 0x0000002500277308 */ /* 0x000e280000001800 */
[----:B------:R-:W-:Y:S02]  /*7f20*/  @!P3 LOP3.LUT R31, R35, 0x7ff00000, RZ, 0xc0, !PT ;  /* 0x7ff00000231fb812 */ /* 0x000fe400078ec0ff */
[----:B------:R-:W-:Y:S02]  /*7f30*/  @!P0 LOP3.LUT R32, R37, 0x7ff00000, RZ, 0xc0, !PT ;  /* 0x7ff0000025208812 */ /* 0x000fe400078ec0ff */
[----:B------:R-:W-:Y:S02]  /*7f40*/  @!P3 ISETP.GE.U32.AND P4, PT, R0, R31, PT ;  /* 0x0000001f0000b20c */ /* 0x000fe40003f86070 */
[----:B------:R-:W-:-:S02]  /*7f50*/  SEL R31, R29, 0x63400000, !P2 ;  /* 0x634000001d1f7807 */ /* 0x000fc40005000000 */
[----:B------:R-:W-:-:S04]  /*7f60*/  @!P3 SEL R30, R29, 0x63400000, !P4 ;  /* 0x634000001d1eb807 */ /* 0x000fc80006000000 */
[----:B------:R-:W-:Y:S01]  /*7f70*/  @!P3 LOP3.LUT R30, R30, 0x80000000, R41, 0xf8, !PT ;  /* 0x800000001e1eb812 */ /* 0x000fe200078ef829 */
[----:B0-----:R-:W-:-:S08]  /*7f80*/  DFMA R42, R38, -R36, 1 ;  /* 0x3ff00000262a742b */ /* 0x001fd00000000824 */
[----:B------:R-:W-:-:S08]  /*7f90*/  DFMA R42, R42, R42, R42 ;  /* 0x0000002a2a2a722b */ /* 0x000fd0000000002a */
[----:B------:R-:W-:Y:S01]  /*7fa0*/  DFMA R38, R38, R42, R38 ;  /* 0x0000002a2626722b */ /* 0x000fe20000000026 */
[----:B------:R-:W-:Y:S01]  /*7fb0*/  LOP3.LUT R43, R31, 0x800fffff, R41, 0xf8, !PT ;  /* 0x800fffff1f2b7812 */ /* 0x000fe200078ef829 */
[----:B------:R-:W-:Y:S01]  /*7fc0*/  IMAD.MOV.U32 R42, RZ, RZ, R40 ;  /* 0x000000ffff2a7224 */ /* 0x000fe200078e0028 */
[----:B------:R-:W-:Y:S01]  /*7fd0*/  @!P3 LOP3.LUT R31, R30, 0x100000, RZ, 0xfc, !PT ;  /* 0x001000001e1fb812 */ /* 0x000fe200078efcff */
[----:B------:R-:W-:-:S04]  /*7fe0*/  @!P3 IMAD.MOV.U32 R30, RZ, RZ, RZ ;  /* 0x000000ffff1eb224 */ /* 0x000fc800078e00ff */
[----:B------:R-:W-:Y:S02]  /*7ff0*/  DFMA R44, R38, -R36, 1 ;  /* 0x3ff00000262c742b */ /* 0x000fe40000000824 */
[----:B------:R-:W-:-:S06]  /*8000*/  @!P3 DFMA R42, R42, 2, -R30 ;  /* 0x400000002a2ab82b */ /* 0x000fcc000000081e */
[----:B------:R-:W-:-:S08]  /*8010*/  DFMA R44, R38, R44, R38 ;  /* 0x0000002c262c722b */ /* 0x000fd00000000026 */
[----:B------:R-:W-:-:S08]  /*8020*/  DMUL R30, R44, R42 ;  /* 0x0000002a2c1e7228 */ /* 0x000fd00000000000 */
[----:B------:R-:W-:-:S08]  /*8030*/  DFMA R38, R30, -R36, R42 ;  /* 0x800000241e26722b */ /* 0x000fd0000000002a */
[----:B------:R-:W-:Y:S01]  /*8040*/  DFMA R38, R44, R38, R30 ;  /* 0x000000262c26722b */ /* 0x000fe2000000001e */
[----:B------:R-:W-:Y:S01]  /*8050*/  IMAD.MOV.U32 R31, RZ, RZ, R0 ;  /* 0x000000ffff1f7224 */ /* 0x000fe200078e0000 */
[----:B------:R-:W-:-:S05]  /*8060*/  @!P3 LOP3.LUT R31, R43, 0x7ff00000, RZ, 0xc0, !PT ;  /* 0x7ff000002b1fb812 */ /* 0x000fca00078ec0ff */
[----:B------:R-:W-:-:S05]  /*8070*/  VIADD R30, R31, 0xffffffff ;  /* 0xffffffff1f1e7836 */ /* 0x000fca0000000000 */
[----:B------:R-:W-:Y:S01]  /*8080*/  ISETP.GT.U32.AND P0, PT, R30, 0x7feffffe, PT ;  /* 0x7feffffe1e00780c */ /* 0x000fe20003f04070 */
[----:B------:R-:W-:-:S05]  /*8090*/  VIADD R30, R32, 0xffffffff ;  /* 0xffffffff201e7836 */ /* 0x000fca0000000000 */
[----:B------:R-:W-:-:S13]  /*80a0*/  ISETP.GT.U32.OR P0, PT, R30, 0x7feffffe, P0 ;  /* 0x7feffffe1e00780c */ /* 0x000fda0000704470 */
[----:B------:R-:W-:Y:S05]  /*80b0*/  @P0 BRA `(.L_x_150) ;  /* 0x0000000000740947 */ /* 0x000fea0003800000 */
[----:B------:R-:W-:-:S04]  /*80c0*/  LOP3.LUT R31, R35, 0x7ff00000, RZ, 0xc0, !PT ;  /* 0x7ff00000231f7812 */ /* 0x000fc800078ec0ff */
[CC--:B------:R-:W-:Y:S02]  /*80d0*/  VIADDMNMX R30, R0.reuse, -R31.reuse, 0xb9600000, !PT ;  /* 0xb9600000001e7446 */ /* 0x0c0fe4000780091f */
[----:B------:R-:W-:Y:S02]  /*80e0*/  ISETP.GE.U32.AND P0, PT, R0, R31, PT ;  /* 0x0000001f0000720c */ /* 0x000fe40003f06070 */
[----:B------:R-:W-:Y:S02]  /*80f0*/  VIMNMX R30, PT, PT, R30, 0x46a00000, PT ;  /* 0x46a000001e1e7848 */ /* 0x000fe40003fe0100 */
[----:B------:R-:W-:-:S04]  /*8100*/  SEL R29, R29, 0x63400000, !P0 ;  /* 0x634000001d1d7807 */ /* 0x000fc80004000000 */
[----:B------:R-:W-:Y:S01]  /*8110*/  IADD3 R29, PT, PT, -R29, R30, RZ ;  /* 0x0000001e1d1d7210 */ /* 0x000fe20007ffe1ff */
[----:B------:R-:W-:-:S04]  /*8120*/  IMAD.MOV.U32 R30, RZ, RZ, RZ ;  /* 0x000000ffff1e7224 */ /* 0x000fc800078e00ff */
[----:B------:R-:W-:-:S06]  /*8130*/  VIADD R31, R29, 0x7fe00000 ;  /* 0x7fe000001d1f7836 */ /* 0x000fcc0000000000 */
[----:B------:R-:W-:-:S10]  /*8140*/  DMUL R44, R38, R30 ;  /* 0x0000001e262c7228 */ /* 0x000fd40000000000 */
[----:B------:R-:W-:-:S13]  /*8150*/  FSETP.GTU.AND P0, PT, |R45|, 1.469367938527859385e-39, PT ;  /* 0x001000002d00780b */ /* 0x000fda0003f0c200 */
[----:B------:R-:W-:Y:S05]  /*8160*/  @P0 BRA `(.L_x_151) ;  /* 0x0000000000a80947 */ /* 0x000fea0003800000 */
[----:B------:R-:W-:Y:S01]  /*8170*/  DFMA R36, R38, -R36, R42 ;  /* 0x800000242624722b */ /* 0x000fe2000000002a */
[----:B------:R-:W-:-:S09]  /*8180*/  IMAD.MOV.U32 R30, RZ, RZ, RZ ;  /* 0x000000ffff1e7224 */ /* 0x000fd200078e00ff */
[C---:B------:R-:W-:Y:S02]  /*8190*/  FSETP.NEU.AND P0, PT, R37.reuse, RZ, PT ;  /* 0x000000ff2500720b */ /* 0x040fe40003f0d000 */
[----:B------:R-:W-:-:S04]  /*81a0*/  LOP3.LUT R0, R37, 0x80000000, R35, 0x48, !PT ;  /* 0x8000000025007812 */ /* 0x000fc800078e4823 */
[----:B------:R-:W-:-:S07]  /*81b0*/  LOP3.LUT R31, R0, R31, RZ, 0xfc, !PT ;  /* 0x0000001f001f7212 */ /* 0x000fce00078efcff */
[----:B------:R-:W-:Y:S05]  /*81c0*/  @!P0 BRA `(.L_x_151) ;  /* 0x0000000000908947 */ /* 0x000fea0003800000 */
[----:B------:R-:W-:Y:S01]  /*81d0*/  IMAD.MOV R33, RZ, RZ, -R29 ;  /* 0x000000ffff217224 */ /* 0x000fe200078e0a1d */
[----:B------:R-:W-:Y:S01]  /*81e0*/  DMUL.RP R30, R38, R30 ;  /* 0x0000001e261e7228 */ /* 0x000fe20000008000 */
[----:B------:R-:W-:Y:S01]  /*81f0*/  IMAD.MOV.U32 R32, RZ, RZ, RZ ;  /* 0x000000ffff207224 */ /* 0x000fe200078e00ff */
[----:B------:R-:W-:-:S05]  /*8200*/  IADD3 R29, PT, PT, -R29, -0x43300000, RZ ;  /* 0xbcd000001d1d7810 */ /* 0x000fca0007ffe1ff */
[----:B------:R-:W-:-:S03]  /*8210*/  DFMA R32, R44, -R32, R38 ;  /* 0x800000202c20722b */ /* 0x000fc60000000026 */
[----:B------:R-:W-:-:S07]  /*8220*/  LOP3.LUT R0, R31, R0, RZ, 0x3c, !PT ;  /* 0x000000001f007212 */ /* 0x000fce00078e3cff */
[----:B------:R-:W-:-:S04]  /*8230*/  FSETP.NEU.AND P0, PT, |R33|, R29, PT ;  /* 0x0000001d2100720b */ /* 0x000fc80003f0d200 */
[----:B------:R-:W-:Y:S02]  /*8240*/  FSEL R31, R0, R45, !P0 ;  /* 0x0000002d001f7208 */ /* 0x000fe40004000000 */
[----:B------:R-:W-:-:S03]  /*8250*/  FSEL R30, R30, R44, !P0 ;  /* 0x0000002c1e1e7208 */ /* 0x000fc60004000000 */
[----:B------:R-:W-:Y:S01]  /*8260*/  IMAD.MOV.U32 R45, RZ, RZ, R31 ;  /* 0x000000ffff2d7224 */ /* 0x000fe200078e001f */
[----:B------:R-:W-:Y:S01]  /*8270*/  MOV R44, R30 ;  /* 0x0000001e002c7202 */ /* 0x000fe20000000f00 */
[----:B------:R-:W-:Y:S06]  /*8280*/  BRA `(.L_x_151) ;  /* 0x0000000000607947 */ /* 0x000fec0003800000 */
.L_x_150:
[----:B------:R-:W-:-:S14]  /*8290*/  DSETP.NAN.AND P0, PT, R40, R40, PT ;  /* 0x000000282800722a */ /* 0x000fdc0003f08000 */
[----:B------:R-:W-:Y:S05]  /*82a0*/  @P0 BRA `(.L_x_152) ;  /* 0x00000000004c0947 */ /* 0x000fea0003800000 */
[----:B------:R-:W-:-:S14]  /*82b0*/  DSETP.NAN.AND P0, PT, R34, R34, PT ;  /* 0x000000222200722a */ /* 0x000fdc0003f08000 */
[----:B------:R-:W-:Y:S05]  /*82c0*/  @P0 BRA `(.L_x_153) ;  /* 0x0000000000340947 */ /* 0x000fea0003800000 */
[----:B------:R-:W-:Y:S01]  /*82d0*/  ISETP.NE.AND P0, PT, R31, R32, PT ;  /* 0x000000201f00720c */ /* 0x000fe20003f05270 */
[----:B------:R-:W-:Y:S02]  /*82e0*/  IMAD.MOV.U32 R44, RZ, RZ, 0x0 ;  /* 0x00000000ff2c7424 */ /* 0x000fe400078e00ff */
[----:B------:R-:W-:-:S10]  /*82f0*/  IMAD.MOV.U32 R45, RZ, RZ, -0x80000 ;  /* 0xfff80000ff2d7424 */ /* 0x000fd400078e00ff */
[----:B------:R-:W-:Y:S05]  /*8300*/  @!P0 BRA `(.L_x_151) ;  /* 0x0000000000408947 */ /* 0x000fea0003800000 */
[----:B------:R-:W-:Y:S02]  /*8310*/  ISETP.NE.AND P0, PT, R31, 0x7ff00000, PT ;  /* 0x7ff000001f00780c */ /* 0x000fe40003f05270 */
[----:B------:R-:W-:Y:S02]  /*8320*/  LOP3.LUT R29, R41, 0x80000000, R35, 0x48, !PT ;  /* 0x80000000291d7812 */ /* 0x000fe400078e4823 */
[----:B------:R-:W-:-:S13]  /*8330*/  ISETP.EQ.OR P0, PT, R32, RZ, !P0 ;  /* 0x000000ff2000720c */ /* 0x000fda0004702670 */
[----:B------:R-:W-:Y:S01]  /*8340*/  @P0 LOP3.LUT R0, R29, 0x7ff00000, RZ, 0xfc, !PT ;  /* 0x7ff000001d000812 */ /* 0x000fe200078efcff */
[----:B------:R-:W-:Y:S01]  /*8350*/  @!P0 IMAD.MOV.U32 R44, RZ, RZ, RZ ;  /* 0x000000ffff2c8224 */ /* 0x000fe200078e00ff */
[----:B------:R-:W-:Y:S01]  /*8360*/  @P0 MOV R44, RZ ;  /* 0x000000ff002c0202 */ /* 0x000fe20000000f00 */
[----:B------:R-:W-:Y:S02]  /*8370*/  @!P0 IMAD.MOV.U32 R45, RZ, RZ, R29 ;  /* 0x000000ffff2d8224 */ /* 0x000fe400078e001d */
[----:B------:R-:W-:Y:S01]  /*8380*/  @P0 IMAD.MOV.U32 R45, RZ, RZ, R0 ;  /* 0x000000ffff2d0224 */ /* 0x000fe200078e0000 */
[----:B------:R-:W-:Y:S06]  /*8390*/  BRA `(.L_x_151) ;  /* 0x00000000001c7947 */ /* 0x000fec0003800000 */
.L_x_153:
[----:B------:R-:W-:Y:S01]  /*83a0*/  LOP3.LUT R29, R35, 0x80000, RZ, 0xfc, !PT ;  /* 0x00080000231d7812 */ /* 0x000fe200078efcff */
[----:B------:R-:W-:-:S04]  /*83b0*/  IMAD.MOV.U32 R44, RZ, RZ, R34 ;  /* 0x000000ffff2c7224 */ /* 0x000fc800078e0022 */
[----:B------:R-:W-:Y:S01]  /*83c0*/  IMAD.MOV.U32 R45, RZ, RZ, R29 ;  /* 0x000000ffff2d7224 */ /* 0x000fe200078e001d */
[----:B------:R-:W-:Y:S06]  /*83d0*/  BRA `(.L_x_151) ;  /* 0x00000000000c7947 */ /* 0x000fec0003800000 */
.L_x_152:
[----:B------:R-:W-:Y:S01]  /*83e0*/  LOP3.LUT R29, R41, 0x80000, RZ, 0xfc, !PT ;  /* 0x00080000291d7812 */ /* 0x000fe200078efcff */
[----:B------:R-:W-:-:S04]  /*83f0*/  IMAD.MOV.U32 R44, RZ, RZ, R40 ;  /* 0x000000ffff2c7224 */ /* 0x000fc800078e0028 */
[----:B------:R-:W-:-:S07]  /*8400*/  IMAD.MOV.U32 R45, RZ, RZ, R29 ;  /* 0x000000ffff2d7224 */ /* 0x000fce00078e001d */
.L_x_151:
[----:B------:R-:W-:Y:S05]  /*8410*/  BSYNC.RECONVERGENT B1 ;  /* 0x0000000000017941 */ /* 0x000fea0003800200 */
.L_x_149:
[----:B------:R-:W-:Y:S01]  /*8420*/  IMAD.MOV.U32 R30, RZ, RZ, R28 ;  /* 0x000000ffff1e7224 */ /* 0x000fe200078e001c */
[----:B------:R-:W-:Y:S01]  /*8430*/  MOV R0, R44 ;  /* 0x0000002c00007202 */ /* 0x000fe20000000f00 */
[----:B------:R-:W-:Y:S02]  /*8440*/  IMAD.MOV.U32 R31, RZ, RZ, 0x0 ;  /* 0x00000000ff1f7424 */ /* 0x000fe400078e00ff */
[----:B------:R-:W-:Y:S02]  /*8450*/  IMAD.MOV.U32 R29, RZ, RZ, R45 ;  /* 0x000000ffff1d7224 */ /* 0x000fe400078e002d */
[----:B------:R-:W-:Y:S05]  /*8460*/  RET.REL.NODEC R30 `(_Z6MiddlePdS_) ;  /* 0xffffff781ee47950 */ /* 0x000fea0003c3ffff */
        .type           $_Z6MiddlePdS_$__internal_accurate_pow,@function
        .size           $_Z6MiddlePdS_$__internal_accurate_pow,(.L_x_158 - $_Z6MiddlePdS_$__internal_accurate_pow)
$_Z6MiddlePdS_$__internal_accurate_pow:
[----:B------:R-:W0:Y:S01]  /*8470*/  MUFU.RCP64H R35, 2.25 ;  /* 0x4002000000237908 */ /* 0x000e220000001800 */
[----:B------:R-:W-:Y:S02]  /*8480*/  HFMA2 R29, -RZ, RZ, 2.00390625, 0 ;  /* 0x40020000ff1d7431 */ /* 0x000fe400000001ff */
[----:B------:R-:W-:Y:S01]  /*8490*/  IMAD.MOV.U32 R28, RZ, RZ, 0x0 ;  /* 0x00000000ff1c7424 */ /* 0x000fe200078e00ff */
[----:B------:R-:W-:Y:S01]  /*84a0*/  UMOV UR14, 0x7d2cafe2 ;  /* 0x7d2cafe2000e7882 */ /* 0x000fe20000000000 */
[----:B------:R-:W-:Y:S01]  /*84b0*/  IMAD.MOV.U32 R34, RZ, RZ, RZ ;  /* 0x000000ffff227224 */ /* 0x000fe200078e00ff */
[----:B------:R-:W-:Y:S01]  /*84c0*/  UMOV UR15, 0x3eb0f5ff ;  /* 0x3eb0f5ff000f7882 */ /* 0x000fe20000000000 */
[----:B------:R-:W-:Y:S02]  /*84d0*/  IMAD.MOV.U32 R30, RZ, RZ, 0x41ad3b5a ;  /* 0x41ad3b5aff1e7424 */ /* 0x000fe400078e00ff */
[----:B------:R-:W-:Y:S02]  /*84e0*/  IMAD.MOV.U32 R31, RZ, RZ, 0x3ed0f5d2 ;  /* 0x3ed0f5d2ff1f7424 */ /* 0x000fe400078e00ff */
[----:B0-----:R-:W-:-:S08]  /*84f0*/  DFMA R28, R34, -R28, 1 ;  /* 0x3ff00000221c742b */ /* 0x001fd0000000081c */
[----:B------:R-:W-:-:S08]  /*8500*/  DFMA R28, R28, R28, R28 ;  /* 0x0000001c1c1c722b */ /* 0x000fd0000000001c */
[----:B------:R-:W-:-:S08]  /*8510*/  DFMA R34, R34, R28, R34 ;  /* 0x0000001c2222722b */ /* 0x000fd00000000022 */
[----:B------:R-:W-:-:S08]  /*8520*/  DMUL R28, R34, 0.25 ;  /* 0x3fd00000221c7828 */ /* 0x000fd00000000000 */
[----:B------:R-:W-:-:S08]  /*8530*/  DFMA R28, R34, 0.25, R28 ;  /* 0x3fd00000221c782b */ /* 0x000fd0000000001c */
[C---:B------:R-:W-:Y:S02]  /*8540*/  DMUL R40, R28.reuse, R28 ;  /* 0x0000001c1c287228 */ /* 0x040fe40000000000 */
[----:B------:R-:W-:-:S06]  /*8550*/  DADD R32, -R28, 0.25 ;  /* 0x3fd000001c207429 */ /* 0x000fcc0000000100 */
[----:B------:R-:W-:Y:S01]  /*8560*/  DFMA R30, R40, UR14, R30 ;  /* 0x0000000e281e7c2b */ /* 0x000fe2000800001e */
[----:B------:R-:W-:Y:S01]  /*8570*/  UMOV UR14, 0x75488a3f ;  /* 0x75488a3f000e7882 */ /* 0x000fe20000000000 */
[----:B------:R-:W-:Y:S01]  /*8580*/  UMOV UR15, 0x3ef3b20a ;  /* 0x3ef3b20a000f7882 */ /* 0x000fe20000000000 */
[----:B------:R-:W-:-:S05]  /*8590*/  DADD R32, R32, R32 ;  /* 0x0000000020207229 */ /* 0x000fca0000000020 */
[----:B------:R-:W-:Y:S01]  /*85a0*/  DFMA R38, R40, R30, UR14 ;  /* 0x0000000e28267e2b */ /* 0x000fe2000800001e */
[----:B------:R-:W-:Y:S01]  /*85b0*/  UMOV UR14, 0xe4faecd5 ;  /* 0xe4faecd5000e7882 */ /* 0x000fe20000000000 */
[----:B------:R-:W-:Y:S01]  /*85c0*/  UMOV UR15, 0x3f1745cd ;  /* 0x3f1745cd000f7882 */ /* 0x000fe20000000000 */
[----:B------:R-:W-:-:S05]  /*85d0*/  DFMA R32, -R28, 0.25, R32 ;  /* 0x3fd000001c20782b */ /* 0x000fca0000000120 */
[----:B------:R-:W-:Y:S01]  /*85e0*/  DFMA R38, R40, R38, UR14 ;  /* 0x0000000e28267e2b */ /* 0x000fe20008000026 */
[----:B------:R-:W-:Y:S01]  /*85f0*/  UMOV UR14, 0x258a578b ;  /* 0x258a578b000e7882 */ /* 0x000fe20000000000 */
[----:B------:R-:W-:Y:S01]  /*8600*/  UMOV UR15, 0x3f3c71c7 ;  /* 0x3f3c71c7000f7882 */ /* 0x000fe20000000000 */
[----:B------:R-:W-:Y:S02]  /*8610*/  DMUL R32, R34, R32 ;  /* 0x0000002022207228 */ /* 0x000fe40000000000 */
[----:B------:R-:W-:-:S03]  /*8620*/  DMUL R34, R28, R28 ;  /* 0x0000001c1c227228 */ /* 0x000fc60000000000 */
        /* <DEDUP_REMOVED lines=10> */
[----:B------:R-:W-:Y:S01]  /*86d0*/  DADD R36, -R30, UR14 ;  /* 0x0000000e1e247e29 */ /* 0x000fe20008000100 */
[----:B------:R-:W-:Y:S01]  /*86e0*/  UMOV UR14, 0xb9e7b0 ;  /* 0x00b9e7b0000e7882 */ /* 0x000fe20000000000 */
[----:B------:R-:W-:-:S06]  /*86f0*/  UMOV UR15, 0x3c46a4cb ;  /* 0x3c46a4cb000f7882 */ /* 0x000fcc0000000000 */
[----:B------:R-:W-:Y:S02]  /*8700*/  DFMA R36, R40, R38, R36 ;  /* 0x000000262824722b */ /* 0x000fe40000000024 */
[----:B------:R-:W-:Y:S01]  /*8710*/  DFMA R40, R28, R28, -R34 ;  /* 0x0000001c1c28722b */ /* 0x000fe20000000822 */
[----:B------:R-:W-:Y:S01]  /*8720*/  VIADD R39, R33, 0x100000 ;  /* 0x0010000021277836 */ /* 0x000fe20000000000 */
[----:B------:R-:W-:-:S04]  /*8730*/  MOV R38, R32 ;  /* 0x0000002000267202 */ /* 0x000fc80000000f00 */
[----:B------:R-:W-:Y:S01]  /*8740*/  DADD R36, R36, -UR14 ;  /* 0x8000000e24247e29 */ /* 0x000fe20008000000 */
[----:B------:R-:W-:Y:S01]  /*8750*/  UMOV UR14, 0x0 ;  /* 0x00000000000e7882 */ /* 0x000fe20000000000 */
[C---:B------:R-:W-:Y:S01]  /*8760*/  DFMA R38, R28.reuse, R38, R40 ;  /* 0x000000261c26722b */ /* 0x040fe20000000028 */
[----:B------:R-:W-:Y:S01]  /*8770*/  UMOV UR15, 0x40080000 ;  /* 0x40080000000f7882 */ /* 0x000fe20000000000 */
[----:B------:R-:W-:-:S08]  /*8780*/  DMUL R40, R28, R34 ;  /* 0x000000221c287228 */ /* 0x000fd00000000000 */
[----:B------:R-:W-:-:S08]  /*8790*/  DFMA R42, R28, R34, -R40 ;  /* 0x000000221c2a722b */ /* 0x000fd00000000828 */
[----:B------:R-:W-:Y:S02]  /*87a0*/  DFMA R42, R32, R34, R42 ;  /* 0x00000022202a722b */ /* 0x000fe4000000002a */
[----:B------:R-:W-:-:S06]  /*87b0*/  DADD R34, R30, R36 ;  /* 0x000000001e227229 */ /* 0x000fcc0000000024 */
[----:B------:R-:W-:Y:S02]  /*87c0*/  DFMA R38, R28, R38, R42 ;  /* 0x000000261c26722b */ /* 0x000fe4000000002a */
[----:B------:R-:W-:-:S08]  /*87d0*/  DADD R42, R30, -R34 ;  /* 0x000000001e2a7229 */ /* 0x000fd00000000822 */
[----:B------:R-:W-:Y:S02]  /*87e0*/  DADD R42, R36, R42 ;  /* 0x00000000242a7229 */ /* 0x000fe4000000002a */
[----:B------:R-:W-:-:S08]  /*87f0*/  DMUL R36, R34, R40 ;  /* 0x0000002822247228 */ /* 0x000fd00000000000 */
[----:B------:R-:W-:-:S08]  /*8800*/  DFMA R30, R34, R40, -R36 ;  /* 0x00000028221e722b */ /* 0x000fd00000000824 */
[----:B------:R-:W-:-:S08]  /*8810*/  DFMA R30, R34, R38, R30 ;  /* 0x00000026221e722b */ /* 0x000fd0000000001e */
[----:B------:R-:W-:-:S08]  /*8820*/  DFMA R42, R42, R40, R30 ;  /* 0x000000282a2a722b */ /* 0x000fd0000000001e */
[----:B------:R-:W-:-:S08]  /*8830*/  DADD R34, R36, R42 ;  /* 0x0000000024227229 */ /* 0x000fd0000000002a */
[--C-:B------:R-:W-:Y:S02]  /*8840*/  DADD R30, R28, R34.reuse ;  /* 0x000000001c1e7229 */ /* 0x100fe40000000022 */
[----:B------:R-:W-:-:S06]  /*8850*/  DADD R36, R36, -R34 ;  /* 0x0000000024247229 */ /* 0x000fcc0000000822 */
[----:B------:R-:W-:Y:S02]  /*8860*/  DADD R28, R28, -R30 ;  /* 0x000000001c1c7229 */ /* 0x000fe4000000081e */
[----:B------:R-:W-:-:S06]  /*8870*/  DADD R36, R42, R36 ;  /* 0x000000002a247229 */ /* 0x000fcc0000000024 */
[----:B------:R-:W-:Y:S01]  /*8880*/  DADD R28, R34, R28 ;  /* 0x00000000221c7229 */ /* 0x000fe2000000001c */
[----:B------:R-:W-:Y:S02]  /*8890*/  IMAD.MOV.U32 R34, RZ, RZ, -0x105c611 ;  /* 0xfefa39efff227424 */ /* 0x000fe400078e00ff */
[----:B------:R-:W-:-:S05]  /*88a0*/  IMAD.MOV.U32 R35, RZ, RZ, 0x3fe62e42 ;  /* 0x3fe62e42ff237424 */ /* 0x000fca00078e00ff */
[----:B------:R-:W-:-:S08]  /*88b0*/  DADD R36, R36, R28 ;  /* 0x0000000024247229 */ /* 0x000fd0000000001c */
[----:B------:R-:W-:Y:S01]  /*88c0*/  DADD R36, R32, R36 ;  /* 0x0000000020247229 */ /* 0x000fe20000000024 */
[----:B------:R-:W-:Y:S02]  /*88d0*/  IMAD.MOV.U32 R32, RZ, RZ, -0x105c611 ;  /* 0xfefa39efff207424 */ /* 0x000fe400078e00ff */
[----:B------:R-:W-:-:S05]  /*88e0*/  IMAD.MOV.U32 R33, RZ, RZ, 0x3fe62e42 ;  /* 0x3fe62e42ff217424 */ /* 0x000fca00078e00ff */
[----:B------:R-:W-:-:S08]  /*88f0*/  DADD R28, R30, R36 ;  /* 0x000000001e1c7229 */ /* 0x000fd00000000024 */
[--C-:B------:R-:W-:Y:S02]  /*8900*/  DFMA R34, R34, UR14, R28.reuse ;  /* 0x0000000e22227c2b */ /* 0x100fe4000800001c */
[----:B------:R-:W-:-:S06]  /*8910*/  DADD R38, R30, -R28 ;  /* 0x000000001e267229 */ /* 0x000fcc000000081c */
[----:B------:R-:W-:Y:S02]  /*8920*/  DFMA R30, -R32, 3, R34 ;  /* 0x40080000201e782b */ /* 0x000fe40000000122 */
[----:B------:R-:W-:Y:S01]  /*8930*/  DADD R38, R36, R38 ;  /* 0x0000000024267229 */ /* 0x000fe20000000026 */
[----:B------:R-:W-:Y:S01]  /*8940*/  MOV R36, 0x3b39803f ;  /* 0x3b39803f00247802 */ /* 0x000fe20000000f00 */
[----:B------:R-:W-:-:S04]  /*8950*/  IMAD.MOV.U32 R37, RZ, RZ, 0x3c7abc9e ;  /* 0x3c7abc9eff257424 */ /* 0x000fc800078e00ff */
[----:B------:R-:W-:Y:S01]  /*8960*/  DADD R30, -R28, R30 ;  /* 0x000000001c1e7229 */ /* 0x000fe2000000011e */
[----:B------:R-:W-:-:S05]  /*8970*/  IMAD.SHL.U32 R28, R45, 0x2, RZ ;  /* 0x000000022d1c7824 */ /* 0x000fca00078e00ff */
[----:B------:R-:W-:Y:S02]  /*8980*/  ISETP.GT.U32.AND P0, PT, R28, -0x2000001, PT ;  /* 0xfdffffff1c00780c */ /* 0x000fe40003f04070 */
[----:B------:R-:W-:Y:S01]  /*8990*/  DADD R38, R38, -R30 ;  /* 0x0000000026267229 */ /* 0x000fe2000000081e */
[----:B------:R-:W-:-:S04]  /*89a0*/  LOP3.LUT R30, R45, 0xff0fffff, RZ, 0xc0, !PT ;  /* 0xff0fffff2d1e7812 */ /* 0x000fc800078ec0ff */
[----:B------:R-:W-:-:S03]  /*89b0*/  SEL R45, R30, R45, P0 ;  /* 0x0000002d1e2d7207 */ /* 0x000fc60000000000 */
[----:B------:R-:W-:Y:S01]  /*89c0*/  DFMA R36, R36, UR14, R38 ;  /* 0x0000000e24247c2b */ /* 0x000fe20008000026 */
[----:B------:R-:W-:Y:S01]  /*89d0*/  UMOV UR14, 0x3b39803f ;  /* 0x3b39803f000e7882 */ /* 0x000fe20000000000 */
[----:B------:R-:W-:-:S06]  /*89e0*/  UMOV UR15, 0x3c7abc9e ;  /* 0x3c7abc9e000f7882 */ /* 0x000fcc0000000000 */
[----:B------:R-:W-:-:S08]  /*89f0*/  DADD R28, R34, R36 ;  /* 0x00000000221c7229 */ /* 0x000fd00000000024 */
[----:B------:R-:W-:Y:S02]  /*8a00*/  DADD R30, R34, -R28 ;  /* 0x00000000221e7229 */ /* 0x000fe4000000081c */
[----:B------:R-:W-:-:S06]  /*8a10*/  DMUL R34, R28, R44 ;  /* 0x0000002c1c227228 */ /* 0x000fcc0000000000 */
[----:B------:R-:W-:Y:S02]  /*8a20*/  DADD R30, R36, R30 ;  /* 0x00000000241e7229 */ /* 0x000fe4000000001e */
[----:B------:R-:W-:Y:S01]  /*8a30*/  DFMA R28, R28, R44, -R34 ;  /* 0x0000002c1c1c722b */ /* 0x000fe20000000822 */
[----:B------:R-:W-:Y:S02]  /*8a40*/  IMAD.MOV.U32 R36, RZ, RZ, 0x652b82fe ;  /* 0x652b82feff247424 */ /* 0x000fe400078e00ff */
[----:B------:R-:W-:-:S05]  /*8a50*/  IMAD.MOV.U32 R37, RZ, RZ, 0x3ff71547 ;  /* 0x3ff71547ff257424 */ /* 0x000fca00078e00ff */
[----:B------:R-:W-:Y:S01]  /*8a60*/  DFMA R44, R30, R44, R28 ;  /* 0x0000002c1e2c722b */ /* 0x000fe2000000001c */
[----:B------:R-:W-:Y:S01]  /*8a70*/  MOV R28, 0xfca213ea ;  /* 0xfca213ea001c7802 */ /* 0x000fe20000000f00 */
[----:B------:R-:W-:-:S06]  /*8a80*/  IMAD.MOV.U32 R29, RZ, RZ, 0x3e928af3 ;  /* 0x3e928af3ff1d7424 */ /* 0x000fcc00078e00ff */
[----:B------:R-:W-:-:S08]  /*8a90*/  DADD R38, R34, R44 ;  /* 0x0000000022267229 */ /* 0x000fd0000000002c */
[----:B------:R-:W-:Y:S02]  /*8aa0*/  DFMA R36, R38, R36, 6.75539944105574400000e+15 ;  /* 0x433800002624742b */ /* 0x000fe40000000024 */
[----:B------:R-:W-:-:S06]  /*8ab0*/  FSETP.GEU.AND P0, PT, |R39|, 4.1917929649353027344, PT ;  /* 0x4086232b2700780b */ /* 0x000fcc0003f0e200 */
[----:B------:R-:W-:-:S08]  /*8ac0*/  DADD R30, R36, -6.75539944105574400000e+15 ;  /* 0xc3380000241e7429 */ /* 0x000fd00000000000 */
[----:B------:R-:W-:-:S08]  /*8ad0*/  DFMA R32, R30, -R32, R38 ;  /* 0x800000201e20722b */ /* 0x000fd00000000026 */
[----:B------:R-:W-:Y:S01]  /*8ae0*/  DFMA R30, R30, -UR14, R32 ;  /* 0x8000000e1e1e7c2b */ /* 0x000fe20008000020 */
[----:B------:R-:W-:Y:S01]  /*8af0*/  UMOV UR14, 0x69ce2bdf ;  /* 0x69ce2bdf000e7882 */ /* 0x000fe20000000000 */
[----:B------:R-:W-:Y:S01]  /*8b00*/  UMOV UR15, 0x3e5ade15 ;  /* 0x3e5ade15000f7882 */ /* 0x000fe20000000000 */
[----:B------:R-:W-:-:S05]  /*8b10*/  DADD R32, R34, -R38 ;  /* 0x0000000022207229 */ /* 0x000fca0000000826 */
[----:B------:R-:W-:Y:S01]  /*8b20*/  DFMA R28, R30, UR14, R28 ;  /* 0x0000000e1e1c7c2b */ /* 0x000fe2000800001c */
[----:B------:R-:W-:Y:S01]  /*8b30*/  UMOV UR14, 0x62401315 ;  /* 0x62401315000e7882 */ /* 0x000fe20000000000 */
[----:B------:R-:W-:Y:S01]  /*8b40*/  UMOV UR15, 0x3ec71dee ;  /* 0x3ec71dee000f7882 */ /* 0x000fe20000000000 */
[----:B------:R-:W-:-:S05]  /*8b50*/  DADD R32, R44, R32 ;  /* 0x000000002c207229 */ /* 0x000fca0000000020 */
        /* <DEDUP_REMOVED lines=31> */
[----:B------:R-:W-:Y:S02]  /*8d50*/  @!P2 LEA.HI R28, R36, R36, RZ, 0x1 ;  /* 0x00000024241ca211 */ /* 0x000fe400078f08ff */
[----:B------:R-:W-:Y:S02]  /*8d60*/  FSEL R35, R35, RZ, P0 ;  /* 0x000000ff23237208 */ /* 0x000fe40000000000 */
[----:B------:R-:W-:-:S04]  /*8d70*/  @!P2 SHF.R.S32.HI R28, RZ, 0x1, R28 ;  /* 0x00000001ff1ca819 */ /* 0x000fc8000001141c */
[----:B------:R-:W-:Y:S01]  /*8d80*/  @!P2 LEA R31, R28, R31, 0x14 ;  /* 0x0000001f1c1fa211 */ /* 0x000fe200078ea0ff */
[----:B------:R-:W-:Y:S02]  /*8d90*/  @!P2 IMAD.IADD R29, R36, 0x1, -R28 ;  /* 0x00000001241da824 */ /* 0x000fe400078e0a1c */
[----:B------:R-:W-:-:S03]  /*8da0*/  @!P2 IMAD.MOV.U32 R28, RZ, RZ, RZ ;  /* 0x000000ffff1ca224 */ /* 0x000fc600078e00ff */
[----:B------:R-:W-:-:S06]  /*8db0*/  @!P2 LEA R29, R29, 0x3ff00000, 0x14 ;  /* 0x3ff000001d1da811 */ /* 0x000fcc00078ea0ff */
[----:B------:R-:W-:-:S11]  /*8dc0*/  @!P2 DMUL R34, R30, R28 ;  /* 0x0000001c1e22a228 */ /* 0x000fd60000000000 */
.L_x_154:
[----:B------:R-:W-:Y:S01]  /*8dd0*/  DFMA R32, R32, R34, R34 ;  /* 0x000000222020722b */ /* 0x000fe20000000022 */
[----:B------:R-:W-:Y:S01]  /*8de0*/  IMAD.MOV.U32 R30, RZ, RZ, R0 ;  /* 0x000000ffff1e7224 */ /* 0x000fe200078e0000 */
[----:B------:R-:W-:Y:S01]  /*8df0*/  DSETP.NEU.AND P0, PT, |R34|, +INF , PT ;  /* 0x7ff000002200742a */ /* 0x000fe20003f0d200 */
[----:B------:R-:W-:-:S07]  /*8e00*/  IMAD.MOV.U32 R31, RZ, RZ, 0x0 ;  /* 0x00000000ff1f7424 */ /* 0x000fce00078e00ff */
[----:B------:R-:W-:Y:S02]  /*8e10*/  FSEL R28, R34, R32, !P0 ;  /* 0x00000020221c7208 */ /* 0x000fe40004000000 */
[----:B------:R-:W-:Y:S01]  /*8e20*/  FSEL R29, R35, R33, !P0 ;  /* 0x00000021231d7208 */ /* 0x000fe20004000000 */
[----:B------:R-:W-:Y:S06]  /*8e30*/  RET.REL.NODEC R30 `(_Z6MiddlePdS_) ;  /* 0xffffff701e707950 */ /* 0x000fec0003c3ffff */
.L_x_155:
[----:B------:R-:W-:-:S00]  /*8e40*/  BRA `(.L_x_155) ;  /* 0xfffffffc00fc7947 */ /* 0x000fc0000383ffff */
[----:B------:R-:W-:-:S00]  /*8e50*/  NOP ;  /* 0x0000000000007918 */ /* 0x000fc00000000000 */
        /* <DEDUP_REMOVED lines=10> */
.L_x_158:


//--------------------- .nv.shared.reserved.0     --------------------------
	.section	.nv.shared.reserved.0,"aw",@nobits
	.weak		__nv_reservedSMEM_offset_0_alias
	.size		__nv_reservedSMEM_offset_0_alias, 0, 64
	.other		__nv_reservedSMEM_offset_0_alias,@"STO_CUDA_RESERVED_SHARED STV_DEFAULT"
__nv_reservedSMEM_offset_0_alias:
	.zero		0
	.zero		64


//--------------------- .nv.constant0._Z6MiddlePdS_ --------------------------
	.section	.nv.constant0._Z6MiddlePdS_,"a",@progbits
	.sectionflags	@""
	.align	4
.nv.constant0._Z6MiddlePdS_:
	.zero		912


//--------------------- SYMBOLS --------------------------

	.type		.nv.reservedSmem.offset0,@object
	.size		.nv.reservedSmem.offset0,0x4
